//
// Generated by NVIDIA NVVM Compiler
//
// Compiler Build ID: CL-36424714
// Cuda compilation tools, release 13.0, V13.0.88
// Based on NVVM 20.0.0
//

.version 9.0
.target sm_100
.address_size 64

	// .globl	_Z18_Split3InnerKernelI4int4EvlllPKvPvS3_S3_l

.visible .entry _Z18_Split3InnerKernelI4int4EvlllPKvPvS3_S3_l(
	.param .u64 _Z18_Split3InnerKernelI4int4EvlllPKvPvS3_S3_l_param_0,
	.param .u64 _Z18_Split3InnerKernelI4int4EvlllPKvPvS3_S3_l_param_1,
	.param .u64 _Z18_Split3InnerKernelI4int4EvlllPKvPvS3_S3_l_param_2,
	.param .u64 .ptr .align 1 _Z18_Split3InnerKernelI4int4EvlllPKvPvS3_S3_l_param_3,
	.param .u64 .ptr .align 1 _Z18_Split3InnerKernelI4int4EvlllPKvPvS3_S3_l_param_4,
	.param .u64 .ptr .align 1 _Z18_Split3InnerKernelI4int4EvlllPKvPvS3_S3_l_param_5,
	.param .u64 .ptr .align 1 _Z18_Split3InnerKernelI4int4EvlllPKvPvS3_S3_l_param_6,
	.param .u64 _Z18_Split3InnerKernelI4int4EvlllPKvPvS3_S3_l_param_7
)
{
	.reg .pred 	%p<5>;
	.reg .b32 	%r<11>;
	.reg .b64 	%rd<43>;

	ld.param.u64 	%rd21, [_Z18_Split3InnerKernelI4int4EvlllPKvPvS3_S3_l_param_0];
	ld.param.u64 	%rd22, [_Z18_Split3InnerKernelI4int4EvlllPKvPvS3_S3_l_param_2];
	ld.param.u64 	%rd17, [_Z18_Split3InnerKernelI4int4EvlllPKvPvS3_S3_l_param_3];
	ld.param.u64 	%rd19, [_Z18_Split3InnerKernelI4int4EvlllPKvPvS3_S3_l_param_5];
	ld.param.u64 	%rd20, [_Z18_Split3InnerKernelI4int4EvlllPKvPvS3_S3_l_param_6];
	ld.param.u64 	%rd23, [_Z18_Split3InnerKernelI4int4EvlllPKvPvS3_S3_l_param_7];
	shr.u64 	%rd1, %rd21, 4;
	shr.u64 	%rd2, %rd22, 4;
	shr.u64 	%rd3, %rd23, 4;
	mov.u32 	%r10, %tid.x;
	cvt.u64.u32 	%rd14, %r10;
	setp.le.u64 	%p1, %rd3, %rd14;
	@%p1 bra 	$L__BB0_8;
	ld.param.u64 	%rd41, [_Z18_Split3InnerKernelI4int4EvlllPKvPvS3_S3_l_param_4];
	ld.param.u64 	%rd40, [_Z18_Split3InnerKernelI4int4EvlllPKvPvS3_S3_l_param_1];
	shr.u64 	%rd24, %rd40, 4;
	mov.u32 	%r9, %ctaid.x;
	cvt.u64.u32 	%rd25, %r9;
	add.s64 	%rd5, %rd24, %rd1;
	mul.lo.s64 	%rd26, %rd2, %rd25;
	sub.s64 	%rd6, %rd26, %rd5;
	mul.lo.s64 	%rd27, %rd24, %rd25;
	sub.s64 	%rd7, %rd27, %rd1;
	mov.u32 	%r2, %ntid.x;
	mul.lo.s64 	%rd8, %rd3, %rd25;
	mul.lo.s64 	%rd9, %rd1, %rd25;
	cvta.to.global.u64 	%rd10, %rd17;
	cvta.to.global.u64 	%rd11, %rd20;
	cvta.to.global.u64 	%rd12, %rd19;
	cvta.to.global.u64 	%rd13, %rd41;
$L__BB0_2:
	add.s64 	%rd28, %rd14, %rd8;
	shl.b64 	%rd29, %rd28, 4;
	add.s64 	%rd30, %rd10, %rd29;
	ld.global.v4.u32 	{%r4, %r5, %r6, %r7}, [%rd30];
	setp.le.u64 	%p2, %rd1, %rd14;
	@%p2 bra 	$L__BB0_4;
	add.s64 	%rd37, %rd14, %rd9;
	shl.b64 	%rd38, %rd37, 4;
	add.s64 	%rd39, %rd13, %rd38;
	st.global.v4.u32 	[%rd39], {%r4, %r5, %r6, %r7};
	bra.uni 	$L__BB0_7;
$L__BB0_4:
	setp.le.u64 	%p3, %rd5, %rd14;
	@%p3 bra 	$L__BB0_6;
	add.s64 	%rd34, %rd7, %rd14;
	shl.b64 	%rd35, %rd34, 4;
	add.s64 	%rd36, %rd12, %rd35;
	st.global.v4.u32 	[%rd36], {%r4, %r5, %r6, %r7};
	bra.uni 	$L__BB0_7;
$L__BB0_6:
	add.s64 	%rd31, %rd6, %rd14;
	shl.b64 	%rd32, %rd31, 4;
	add.s64 	%rd33, %rd11, %rd32;
	st.global.v4.u32 	[%rd33], {%r4, %r5, %r6, %r7};
$L__BB0_7:
	add.s32 	%r10, %r10, %r2;
	cvt.u64.u32 	%rd14, %r10;
	setp.gt.u64 	%p4, %rd3, %rd14;
	@%p4 bra 	$L__BB0_2;
$L__BB0_8:
	ret;

}
	// .globl	_Z18_Split3InnerKernelIlEvlllPKvPvS2_S2_l
.visible .entry _Z18_Split3InnerKernelIlEvlllPKvPvS2_S2_l(
	.param .u64 _Z18_Split3InnerKernelIlEvlllPKvPvS2_S2_l_param_0,
	.param .u64 _Z18_Split3InnerKernelIlEvlllPKvPvS2_S2_l_param_1,
	.param .u64 _Z18_Split3InnerKernelIlEvlllPKvPvS2_S2_l_param_2,
	.param .u64 .ptr .align 1 _Z18_Split3InnerKernelIlEvlllPKvPvS2_S2_l_param_3,
	.param .u64 .ptr .align 1 _Z18_Split3InnerKernelIlEvlllPKvPvS2_S2_l_param_4,
	.param .u64 .ptr .align 1 _Z18_Split3InnerKernelIlEvlllPKvPvS2_S2_l_param_5,
	.param .u64 .ptr .align 1 _Z18_Split3InnerKernelIlEvlllPKvPvS2_S2_l_param_6,
	.param .u64 _Z18_Split3InnerKernelIlEvlllPKvPvS2_S2_l_param_7
)
{
	.reg .pred 	%p<5>;
	.reg .b32 	%r<7>;
	.reg .b64 	%rd<44>;

	ld.param.u64 	%rd22, [_Z18_Split3InnerKernelIlEvlllPKvPvS2_S2_l_param_0];
	ld.param.u64 	%rd23, [_Z18_Split3InnerKernelIlEvlllPKvPvS2_S2_l_param_2];
	ld.param.u64 	%rd18, [_Z18_Split3InnerKernelIlEvlllPKvPvS2_S2_l_param_3];
	ld.param.u64 	%rd20, [_Z18_Split3InnerKernelIlEvlllPKvPvS2_S2_l_param_5];
	ld.param.u64 	%rd21, [_Z18_Split3InnerKernelIlEvlllPKvPvS2_S2_l_param_6];
	ld.param.u64 	%rd24, [_Z18_Split3InnerKernelIlEvlllPKvPvS2_S2_l_param_7];
	shr.u64 	%rd1, %rd22, 3;
	shr.u64 	%rd2, %rd23, 3;
	shr.u64 	%rd3, %rd24, 3;
	mov.u32 	%r6, %tid.x;
	cvt.u64.u32 	%rd14, %r6;
	setp.le.u64 	%p1, %rd3, %rd14;
	@%p1 bra 	$L__BB1_8;
	ld.param.u64 	%rd42, [_Z18_Split3InnerKernelIlEvlllPKvPvS2_S2_l_param_4];
	ld.param.u64 	%rd41, [_Z18_Split3InnerKernelIlEvlllPKvPvS2_S2_l_param_1];
	shr.u64 	%rd25, %rd41, 3;
	mov.u32 	%r5, %ctaid.x;
	cvt.u64.u32 	%rd26, %r5;
	add.s64 	%rd5, %rd25, %rd1;
	mul.lo.s64 	%rd27, %rd2, %rd26;
	sub.s64 	%rd6, %rd27, %rd5;
	mul.lo.s64 	%rd28, %rd25, %rd26;
	sub.s64 	%rd7, %rd28, %rd1;
	mov.u32 	%r2, %ntid.x;
	mul.lo.s64 	%rd8, %rd3, %rd26;
	mul.lo.s64 	%rd9, %rd1, %rd26;
	cvta.to.global.u64 	%rd10, %rd18;
	cvta.to.global.u64 	%rd11, %rd21;
	cvta.to.global.u64 	%rd12, %rd20;
	cvta.to.global.u64 	%rd13, %rd42;
$L__BB1_2:
	add.s64 	%rd29, %rd14, %rd8;
	shl.b64 	%rd30, %rd29, 3;
	add.s64 	%rd31, %rd10, %rd30;
	ld.global.u64 	%rd15, [%rd31];
	setp.le.u64 	%p2, %rd1, %rd14;
	@%p2 bra 	$L__BB1_4;
	add.s64 	%rd38, %rd14, %rd9;
	shl.b64 	%rd39, %rd38, 3;
	add.s64 	%rd40, %rd13, %rd39;
	st.global.u64 	[%rd40], %rd15;
	bra.uni 	$L__BB1_7;
$L__BB1_4:
	setp.le.u64 	%p3, %rd5, %rd14;
	@%p3 bra 	$L__BB1_6;
	add.s64 	%rd35, %rd7, %rd14;
	shl.b64 	%rd36, %rd35, 3;
	add.s64 	%rd37, %rd12, %rd36;
	st.global.u64 	[%rd37], %rd15;
	bra.uni 	$L__BB1_7;
$L__BB1_6:
	add.s64 	%rd32, %rd6, %rd14;
	shl.b64 	%rd33, %rd32, 3;
	add.s64 	%rd34, %rd11, %rd33;
	st.global.u64 	[%rd34], %rd15;
$L__BB1_7:
	add.s32 	%r6, %r6, %r2;
	cvt.u64.u32 	%rd14, %r6;
	setp.gt.u64 	%p4, %rd3, %rd14;
	@%p4 bra 	$L__BB1_2;
$L__BB1_8:
	ret;

}
	// .globl	_Z18_Split3InnerKernelIiEvlllPKvPvS2_S2_l
.visible .entry _Z18_Split3InnerKernelIiEvlllPKvPvS2_S2_l(
	.param .u64 _Z18_Split3InnerKernelIiEvlllPKvPvS2_S2_l_param_0,
	.param .u64 _Z18_Split3InnerKernelIiEvlllPKvPvS2_S2_l_param_1,
	.param .u64 _Z18_Split3InnerKernelIiEvlllPKvPvS2_S2_l_param_2,
	.param .u64 .ptr .align 1 _Z18_Split3InnerKernelIiEvlllPKvPvS2_S2_l_param_3,
	.param .u64 .ptr .align 1 _Z18_Split3InnerKernelIiEvlllPKvPvS2_S2_l_param_4,
	.param .u64 .ptr .align 1 _Z18_Split3InnerKernelIiEvlllPKvPvS2_S2_l_param_5,
	.param .u64 .ptr .align 1 _Z18_Split3InnerKernelIiEvlllPKvPvS2_S2_l_param_6,
	.param .u64 _Z18_Split3InnerKernelIiEvlllPKvPvS2_S2_l_param_7
)
{
	.reg .pred 	%p<5>;
	.reg .b32 	%r<8>;
	.reg .b64 	%rd<43>;

	ld.param.u64 	%rd21, [_Z18_Split3InnerKernelIiEvlllPKvPvS2_S2_l_param_0];
	ld.param.u64 	%rd22, [_Z18_Split3InnerKernelIiEvlllPKvPvS2_S2_l_param_2];
	ld.param.u64 	%rd17, [_Z18_Split3InnerKernelIiEvlllPKvPvS2_S2_l_param_3];
	ld.param.u64 	%rd19, [_Z18_Split3InnerKernelIiEvlllPKvPvS2_S2_l_param_5];
	ld.param.u64 	%rd20, [_Z18_Split3InnerKernelIiEvlllPKvPvS2_S2_l_param_6];
	ld.param.u64 	%rd23, [_Z18_Split3InnerKernelIiEvlllPKvPvS2_S2_l_param_7];
	shr.u64 	%rd1, %rd21, 2;
	shr.u64 	%rd2, %rd22, 2;
	shr.u64 	%rd3, %rd23, 2;
	mov.u32 	%r7, %tid.x;
	cvt.u64.u32 	%rd14, %r7;
	setp.le.u64 	%p1, %rd3, %rd14;
	@%p1 bra 	$L__BB2_8;
	ld.param.u64 	%rd41, [_Z18_Split3InnerKernelIiEvlllPKvPvS2_S2_l_param_4];
	ld.param.u64 	%rd40, [_Z18_Split3InnerKernelIiEvlllPKvPvS2_S2_l_param_1];
	shr.u64 	%rd24, %rd40, 2;
	mov.u32 	%r6, %ctaid.x;
	cvt.u64.u32 	%rd25, %r6;
	add.s64 	%rd5, %rd24, %rd1;
	mul.lo.s64 	%rd26, %rd2, %rd25;
	sub.s64 	%rd6, %rd26, %rd5;
	mul.lo.s64 	%rd27, %rd24, %rd25;
	sub.s64 	%rd7, %rd27, %rd1;
	mov.u32 	%r2, %ntid.x;
	mul.lo.s64 	%rd8, %rd3, %rd25;
	mul.lo.s64 	%rd9, %rd1, %rd25;
	cvta.to.global.u64 	%rd10, %rd17;
	cvta.to.global.u64 	%rd11, %rd20;
	cvta.to.global.u64 	%rd12, %rd19;
	cvta.to.global.u64 	%rd13, %rd41;
$L__BB2_2:
	add.s64 	%rd28, %rd14, %rd8;
	shl.b64 	%rd29, %rd28, 2;
	add.s64 	%rd30, %rd10, %rd29;
	ld.global.u32 	%r4, [%rd30];
	setp.le.u64 	%p2, %rd1, %rd14;
	@%p2 bra 	$L__BB2_4;
	add.s64 	%rd37, %rd14, %rd9;
	shl.b64 	%rd38, %rd37, 2;
	add.s64 	%rd39, %rd13, %rd38;
	st.global.u32 	[%rd39], %r4;
	bra.uni 	$L__BB2_7;
$L__BB2_4:
	setp.le.u64 	%p3, %rd5, %rd14;
	@%p3 bra 	$L__BB2_6;
	add.s64 	%rd34, %rd7, %rd14;
	shl.b64 	%rd35, %rd34, 2;
	add.s64 	%rd36, %rd12, %rd35;
	st.global.u32 	[%rd36], %r4;
	bra.uni 	$L__BB2_7;
$L__BB2_6:
	add.s64 	%rd31, %rd6, %rd14;
	shl.b64 	%rd32, %rd31, 2;
	add.s64 	%rd33, %rd11, %rd32;
	st.global.u32 	[%rd33], %r4;
$L__BB2_7:
	add.s32 	%r7, %r7, %r2;
	cvt.u64.u32 	%rd14, %r7;
	setp.gt.u64 	%p4, %rd3, %rd14;
	@%p4 bra 	$L__BB2_2;
$L__BB2_8:
	ret;

}
	// .globl	_Z18_Split3InnerKernelIsEvlllPKvPvS2_S2_l
.visible .entry _Z18_Split3InnerKernelIsEvlllPKvPvS2_S2_l(
	.param .u64 _Z18_Split3InnerKernelIsEvlllPKvPvS2_S2_l_param_0,
	.param .u64 _Z18_Split3InnerKernelIsEvlllPKvPvS2_S2_l_param_1,
	.param .u64 _Z18_Split3InnerKernelIsEvlllPKvPvS2_S2_l_param_2,
	.param .u64 .ptr .align 1 _Z18_Split3InnerKernelIsEvlllPKvPvS2_S2_l_param_3,
	.param .u64 .ptr .align 1 _Z18_Split3InnerKernelIsEvlllPKvPvS2_S2_l_param_4,
	.param .u64 .ptr .align 1 _Z18_Split3InnerKernelIsEvlllPKvPvS2_S2_l_param_5,
	.param .u64 .ptr .align 1 _Z18_Split3InnerKernelIsEvlllPKvPvS2_S2_l_param_6,
	.param .u64 _Z18_Split3InnerKernelIsEvlllPKvPvS2_S2_l_param_7
)
{
	.reg .pred 	%p<5>;
	.reg .b16 	%rs<2>;
	.reg .b32 	%r<7>;
	.reg .b64 	%rd<43>;

	ld.param.u64 	%rd21, [_Z18_Split3InnerKernelIsEvlllPKvPvS2_S2_l_param_0];
	ld.param.u64 	%rd22, [_Z18_Split3InnerKernelIsEvlllPKvPvS2_S2_l_param_2];
	ld.param.u64 	%rd17, [_Z18_Split3InnerKernelIsEvlllPKvPvS2_S2_l_param_3];
	ld.param.u64 	%rd19, [_Z18_Split3InnerKernelIsEvlllPKvPvS2_S2_l_param_5];
	ld.param.u64 	%rd20, [_Z18_Split3InnerKernelIsEvlllPKvPvS2_S2_l_param_6];
	ld.param.u64 	%rd23, [_Z18_Split3InnerKernelIsEvlllPKvPvS2_S2_l_param_7];
	shr.u64 	%rd1, %rd21, 1;
	shr.u64 	%rd2, %rd22, 1;
	shr.u64 	%rd3, %rd23, 1;
	mov.u32 	%r6, %tid.x;
	cvt.u64.u32 	%rd14, %r6;
	setp.le.u64 	%p1, %rd3, %rd14;
	@%p1 bra 	$L__BB3_8;
	ld.param.u64 	%rd41, [_Z18_Split3InnerKernelIsEvlllPKvPvS2_S2_l_param_4];
	ld.param.u64 	%rd40, [_Z18_Split3InnerKernelIsEvlllPKvPvS2_S2_l_param_1];
	shr.u64 	%rd24, %rd40, 1;
	mov.u32 	%r5, %ctaid.x;
	cvt.u64.u32 	%rd25, %r5;
	add.s64 	%rd5, %rd24, %rd1;
	mul.lo.s64 	%rd26, %rd2, %rd25;
	sub.s64 	%rd6, %rd26, %rd5;
	mul.lo.s64 	%rd27, %rd24, %rd25;
	sub.s64 	%rd7, %rd27, %rd1;
	mov.u32 	%r2, %ntid.x;
	mul.lo.s64 	%rd8, %rd3, %rd25;
	mul.lo.s64 	%rd9, %rd1, %rd25;
	cvta.to.global.u64 	%rd10, %rd17;
	cvta.to.global.u64 	%rd11, %rd20;
	cvta.to.global.u64 	%rd12, %rd19;
	cvta.to.global.u64 	%rd13, %rd41;
$L__BB3_2:
	add.s64 	%rd28, %rd14, %rd8;
	shl.b64 	%rd29, %rd28, 1;
	add.s64 	%rd30, %rd10, %rd29;
	ld.global.u16 	%rs1, [%rd30];
	setp.le.u64 	%p2, %rd1, %rd14;
	@%p2 bra 	$L__BB3_4;
	add.s64 	%rd37, %rd14, %rd9;
	shl.b64 	%rd38, %rd37, 1;
	add.s64 	%rd39, %rd13, %rd38;
	st.global.u16 	[%rd39], %rs1;
	bra.uni 	$L__BB3_7;
$L__BB3_4:
	setp.le.u64 	%p3, %rd5, %rd14;
	@%p3 bra 	$L__BB3_6;
	add.s64 	%rd34, %rd7, %rd14;
	shl.b64 	%rd35, %rd34, 1;
	add.s64 	%rd36, %rd12, %rd35;
	st.global.u16 	[%rd36], %rs1;
	bra.uni 	$L__BB3_7;
$L__BB3_6:
	add.s64 	%rd31, %rd6, %rd14;
	shl.b64 	%rd32, %rd31, 1;
	add.s64 	%rd33, %rd11, %rd32;
	st.global.u16 	[%rd33], %rs1;
$L__BB3_7:
	add.s32 	%r6, %r6, %r2;
	cvt.u64.u32 	%rd14, %r6;
	setp.gt.u64 	%p4, %rd3, %rd14;
	@%p4 bra 	$L__BB3_2;
$L__BB3_8:
	ret;

}
	// .globl	_Z18_Split3InnerKernelIaEvlllPKvPvS2_S2_l
.visible .entry _Z18_Split3InnerKernelIaEvlllPKvPvS2_S2_l(
	.param .u64 _Z18_Split3InnerKernelIaEvlllPKvPvS2_S2_l_param_0,
	.param .u64 _Z18_Split3InnerKernelIaEvlllPKvPvS2_S2_l_param_1,
	.param .u64 _Z18_Split3InnerKernelIaEvlllPKvPvS2_S2_l_param_2,
	.param .u64 .ptr .align 1 _Z18_Split3InnerKernelIaEvlllPKvPvS2_S2_l_param_3,
	.param .u64 .ptr .align 1 _Z18_Split3InnerKernelIaEvlllPKvPvS2_S2_l_param_4,
	.param .u64 .ptr .align 1 _Z18_Split3InnerKernelIaEvlllPKvPvS2_S2_l_param_5,
	.param .u64 .ptr .align 1 _Z18_Split3InnerKernelIaEvlllPKvPvS2_S2_l_param_6,
	.param .u64 _Z18_Split3InnerKernelIaEvlllPKvPvS2_S2_l_param_7
)
{
	.reg .pred 	%p<5>;
	.reg .b16 	%rs<2>;
	.reg .b32 	%r<7>;
	.reg .b64 	%rd<36>;

	ld.param.u64 	%rd13, [_Z18_Split3InnerKernelIaEvlllPKvPvS2_S2_l_param_0];
	ld.param.u64 	%rd16, [_Z18_Split3InnerKernelIaEvlllPKvPvS2_S2_l_param_3];
	ld.param.u64 	%rd17, [_Z18_Split3InnerKernelIaEvlllPKvPvS2_S2_l_param_4];
	ld.param.u64 	%rd18, [_Z18_Split3InnerKernelIaEvlllPKvPvS2_S2_l_param_5];
	ld.param.u64 	%rd20, [_Z18_Split3InnerKernelIaEvlllPKvPvS2_S2_l_param_7];
	mov.u32 	%r6, %tid.x;
	cvt.u64.u32 	%rd11, %r6;
	setp.le.u64 	%p1, %rd20, %rd11;
	@%p1 bra 	$L__BB4_8;
	ld.param.u64 	%rd34, [_Z18_Split3InnerKernelIaEvlllPKvPvS2_S2_l_param_6];
	ld.param.u64 	%rd33, [_Z18_Split3InnerKernelIaEvlllPKvPvS2_S2_l_param_2];
	ld.param.u64 	%rd32, [_Z18_Split3InnerKernelIaEvlllPKvPvS2_S2_l_param_1];
	mov.u32 	%r5, %ctaid.x;
	cvt.u64.u32 	%rd21, %r5;
	add.s64 	%rd2, %rd32, %rd13;
	mul.lo.s64 	%rd22, %rd33, %rd21;
	sub.s64 	%rd3, %rd22, %rd2;
	mul.lo.s64 	%rd23, %rd32, %rd21;
	sub.s64 	%rd4, %rd23, %rd13;
	mov.u32 	%r2, %ntid.x;
	mul.lo.s64 	%rd5, %rd20, %rd21;
	mul.lo.s64 	%rd6, %rd13, %rd21;
	cvta.to.global.u64 	%rd7, %rd16;
	cvta.to.global.u64 	%rd8, %rd34;
	cvta.to.global.u64 	%rd9, %rd18;
	cvta.to.global.u64 	%rd10, %rd17;
$L__BB4_2:
	add.s64 	%rd24, %rd11, %rd5;
	add.s64 	%rd25, %rd7, %rd24;
	ld.global.u8 	%rs1, [%rd25];
	setp.le.u64 	%p2, %rd13, %rd11;
	@%p2 bra 	$L__BB4_4;
	add.s64 	%rd30, %rd11, %rd6;
	add.s64 	%rd31, %rd10, %rd30;
	st.global.u8 	[%rd31], %rs1;
	bra.uni 	$L__BB4_7;
$L__BB4_4:
	setp.le.u64 	%p3, %rd2, %rd11;
	@%p3 bra 	$L__BB4_6;
	add.s64 	%rd28, %rd4, %rd11;
	add.s64 	%rd29, %rd9, %rd28;
	st.global.u8 	[%rd29], %rs1;
	bra.uni 	$L__BB4_7;
$L__BB4_6:
	add.s64 	%rd26, %rd3, %rd11;
	add.s64 	%rd27, %rd8, %rd26;
	st.global.u8 	[%rd27], %rs1;
$L__BB4_7:
	add.s32 	%r6, %r6, %r2;
	cvt.u64.u32 	%rd11, %r6;
	setp.gt.u64 	%p4, %rd20, %rd11;
	@%p4 bra 	$L__BB4_2;
$L__BB4_8:
	ret;

}


// ===== COMPILED SASS (sm_100) =====

	.target	sm_100

	.elftype	@"ET_EXEC"


//--------------------- .note.nv.tkinfo           --------------------------
	.section	.note.nv.tkinfo,"",@"SHT_NOTE"
	.sectionflags	@"SHF_NOTE_NV_TKINFO"
	.tkinfo
        /*0018*/ 	.word	0x00000002
        /*0030*/ 	.string	""
        /*0030*/ 	.string	"ptxas"
        /*0030*/ 	.string	"Cuda compilation tools, release 13.0, V13.0.88"
        /*0030*/ 	.string	"Build cuda_13.0.r13.0/compiler.36424714_0"
        /*0030*/ 	.string	"-arch sm_100 -m 64 "



//--------------------- .note.nv.cuinfo           --------------------------
	.section	.note.nv.cuinfo,"",@"SHT_NOTE"
	.sectionflags	@"SHF_NOTE_NV_CUINFO"
        /*0018*/ 	.short	0x0002
        /*001a*/ 	.short	0x0064
        /*001c*/ 	.short	0x0082
	.zero		2


//--------------------- .nv.info                  --------------------------
	.section	.nv.info,"",@"SHT_CUDA_INFO"
	.align	4


	//----- nvinfo : EIATTR_REGCOUNT
	.align		4
        /*0000*/ 	.byte	0x04, 0x2f
        /*0002*/ 	.short	(.L_1 - .L_0)
	.align		4
.L_0:
        /*0004*/ 	.word	index@(_Z18_Split3InnerKernelI4int4EvlllPKvPvS3_S3_l)
        /*0008*/ 	.word	0x00000016


	//----- nvinfo : EIATTR_FRAME_SIZE
	.align		4
.L_1:
        /*000c*/ 	.byte	0x04, 0x11
        /*000e*/ 	.short	(.L_3 - .L_2)
	.align		4
.L_2:
        /*0010*/ 	.word	index@(_Z18_Split3InnerKernelI4int4EvlllPKvPvS3_S3_l)
        /*0014*/ 	.word	0x00000000


	//----- nvinfo : EIATTR_REGCOUNT
	.align		4
.L_3:
        /*0018*/ 	.byte	0x04, 0x2f
        /*001a*/ 	.short	(.L_5 - .L_4)
	.align		4
.L_4:
        /*001c*/ 	.word	index@(_Z18_Split3InnerKernelIlEvlllPKvPvS2_S2_l)
        /*0020*/ 	.word	0x00000014


	//----- nvinfo : EIATTR_FRAME_SIZE
	.align		4
.L_5:
        /*0024*/ 	.byte	0x04, 0x11
        /*0026*/ 	.short	(.L_7 - .L_6)
	.align		4
.L_6:
        /*0028*/ 	.word	index@(_Z18_Split3InnerKernelIlEvlllPKvPvS2_S2_l)
        /*002c*/ 	.word	0x00000000


	//----- nvinfo : EIATTR_REGCOUNT
	.align		4
.L_7:
        /*0030*/ 	.byte	0x04, 0x2f
        /*0032*/ 	.short	(.L_9 - .L_8)
	.align		4
.L_8:
        /*0034*/ 	.word	index@(_Z18_Split3InnerKernelIiEvlllPKvPvS2_S2_l)
        /*0038*/ 	.word	0x00000012


	//----- nvinfo : EIATTR_FRAME_SIZE
	.align		4
.L_9:
        /*003c*/ 	.byte	0x04, 0x11
        /*003e*/ 	.short	(.L_11 - .L_10)
	.align		4
.L_10:
        /*0040*/ 	.word	index@(_Z18_Split3InnerKernelIiEvlllPKvPvS2_S2_l)
        /*0044*/ 	.word	0x00000000


	//----- nvinfo : EIATTR_REGCOUNT
	.align		4
.L_11:
        /*0048*/ 	.byte	0x04, 0x2f
        /*004a*/ 	.short	(.L_13 - .L_12)
	.align		4
.L_12:
        /*004c*/ 	.word	index@(_Z18_Split3InnerKernelIsEvlllPKvPvS2_S2_l)
        /*0050*/ 	.word	0x00000012


	//----- nvinfo : EIATTR_FRAME_SIZE
	.align		4
.L_13:
        /*0054*/ 	.byte	0x04, 0x11
        /*0056*/ 	.short	(.L_15 - .L_14)
	.align		4
.L_14:
        /*0058*/ 	.word	index@(_Z18_Split3InnerKernelIsEvlllPKvPvS2_S2_l)
        /*005c*/ 	.word	0x00000000


	//----- nvinfo : EIATTR_REGCOUNT
	.align		4
.L_15:
        /*0060*/ 	.byte	0x04, 0x2f
        /*0062*/ 	.short	(.L_17 - .L_16)
	.align		4
.L_16:
        /*0064*/ 	.word	index@(_Z18_Split3InnerKernelIaEvlllPKvPvS2_S2_l)
        /*0068*/ 	.word	0x00000019


	//----- nvinfo : EIATTR_FRAME_SIZE
	.align		4
.L_17:
        /*006c*/ 	.byte	0x04, 0x11
        /*006e*/ 	.short	(.L_19 - .L_18)
	.align		4
.L_18:
        /*0070*/ 	.word	index@(_Z18_Split3InnerKernelIaEvlllPKvPvS2_S2_l)
        /*0074*/ 	.word	0x00000000


	//----- nvinfo : EIATTR_MIN_STACK_SIZE
	.align		4
.L_19:
        /*0078*/ 	.byte	0x04, 0x12
        /*007a*/ 	.short	(.L_21 - .L_20)
	.align		4
.L_20:
        /*007c*/ 	.word	index@(_Z18_Split3InnerKernelIaEvlllPKvPvS2_S2_l)
        /*0080*/ 	.word	0x00000000


	//----- nvinfo : EIATTR_MIN_STACK_SIZE
	.align		4
.L_21:
        /*0084*/ 	.byte	0x04, 0x12
        /*0086*/ 	.short	(.L_23 - .L_22)
	.align		4
.L_22:
        /*0088*/ 	.word	index@(_Z18_Split3InnerKernelIsEvlllPKvPvS2_S2_l)
        /*008c*/ 	.word	0x00000000


	//----- nvinfo : EIATTR_MIN_STACK_SIZE
	.align		4
.L_23:
        /*0090*/ 	.byte	0x04, 0x12
        /*0092*/ 	.short	(.L_25 - .L_24)
	.align		4
.L_24:
        /*0094*/ 	.word	index@(_Z18_Split3InnerKernelIiEvlllPKvPvS2_S2_l)
        /*0098*/ 	.word	0x00000000


	//----- nvinfo : EIATTR_MIN_STACK_SIZE
	.align		4
.L_25:
        /*009c*/ 	.byte	0x04, 0x12
        /*009e*/ 	.short	(.L_27 - .L_26)
	.align		4
.L_26:
        /*00a0*/ 	.word	index@(_Z18_Split3InnerKernelIlEvlllPKvPvS2_S2_l)
        /*00a4*/ 	.word	0x00000000


	//----- nvinfo : EIATTR_MIN_STACK_SIZE
	.align		4
.L_27:
        /*00a8*/ 	.byte	0x04, 0x12
        /*00aa*/ 	.short	(.L_29 - .L_28)
	.align		4
.L_28:
        /*00ac*/ 	.word	index@(_Z18_Split3InnerKernelI4int4EvlllPKvPvS3_S3_l)
        /*00b0*/ 	.word	0x00000000
.L_29:


//--------------------- .nv.compat                --------------------------
	.section	.nv.compat,"",@"SHT_CUDA_COMPAT_INFO"
	.align	4
        /*0000*/ 	.byte	0x02, 0x09, 0x00, 0x00, 0x02, 0x02, 0x01, 0x00, 0x02, 0x05, 0x05, 0x00, 0x03, 0x07, 0x01, 0x01
        /*0010*/ 	.byte	0x02, 0x03, 0x00, 0x00, 0x02, 0x06, 0x01, 0x00, 0x04, 0x0b, 0x08, 0x00, 0x09, 0x00, 0x00, 0x00
        /*0020*/ 	.byte	0x00, 0x00, 0x00, 0x00


//--------------------- .nv.info._Z18_Split3InnerKernelIaEvlllPKvPvS2_S2_l --------------------------
	.section	.nv.info._Z18_Split3InnerKernelIaEvlllPKvPvS2_S2_l,"",@"SHT_CUDA_INFO"
	.sectionflags	@""
	.align	4


	//----- nvinfo : EIATTR_CUDA_API_VERSION
	.align		4
        /*0000*/ 	.byte	0x04, 0x37
        /*0002*/ 	.short	(.L_31 - .L_30)
.L_30:
        /*0004*/ 	.word	0x00000082


	//----- nvinfo : EIATTR_KPARAM_INFO
	.align		4
.L_31:
        /*0008*/ 	.byte	0x04, 0x17
        /*000a*/ 	.short	(.L_33 - .L_32)
.L_32:
        /*000c*/ 	.word	0x00000000
        /*0010*/ 	.short	0x0007
        /*0012*/ 	.short	0x0038
        /*0014*/ 	.byte	0x00, 0xf0, 0x21, 0x00


	//----- nvinfo : EIATTR_KPARAM_INFO
	.align		4
.L_33:
        /*0018*/ 	.byte	0x04, 0x17
        /*001a*/ 	.short	(.L_35 - .L_34)
.L_34:
        /*001c*/ 	.word	0x00000000
        /*0020*/ 	.short	0x0006
        /*0022*/ 	.short	0x0030
        /*0024*/ 	.byte	0x00, 0xf5, 0x21, 0x00


	//----- nvinfo : EIATTR_KPARAM_INFO
	.align		4
.L_35:
        /*0028*/ 	.byte	0x04, 0x17
        /*002a*/ 	.short	(.L_37 - .L_36)
.L_36:
        /*002c*/ 	.word	0x00000000
        /*0030*/ 	.short	0x0005
        /*0032*/ 	.short	0x0028
        /*0034*/ 	.byte	0x00, 0xf5, 0x21, 0x00


	//----- nvinfo : EIATTR_KPARAM_INFO
	.align		4
.L_37:
        /*0038*/ 	.byte	0x04, 0x17
        /*003a*/ 	.short	(.L_39 - .L_38)
.L_38:
        /*003c*/ 	.word	0x00000000
        /*0040*/ 	.short	0x0004
        /*0042*/ 	.short	0x0020
        /*0044*/ 	.byte	0x00, 0xf5, 0x21, 0x00


	//----- nvinfo : EIATTR_KPARAM_INFO
	.align		4
.L_39:
        /*0048*/ 	.byte	0x04, 0x17
        /*004a*/ 	.short	(.L_41 - .L_40)
.L_40:
        /*004c*/ 	.word	0x00000000
        /*0050*/ 	.short	0x0003
        /*0052*/ 	.short	0x0018
        /*0054*/ 	.byte	0x00, 0xf5, 0x21, 0x00


	//----- nvinfo : EIATTR_KPARAM_INFO
	.align		4
.L_41:
        /*0058*/ 	.byte	0x04, 0x17
        /*005a*/ 	.short	(.L_43 - .L_42)
.L_42:
        /*005c*/ 	.word	0x00000000
        /*0060*/ 	.short	0x0002
        /*0062*/ 	.short	0x0010
        /*0064*/ 	.byte	0x00, 0xf0, 0x21, 0x00


	//----- nvinfo : EIATTR_KPARAM_INFO
	.align		4
.L_43:
        /*0068*/ 	.byte	0x04, 0x17
        /*006a*/ 	.short	(.L_45 - .L_44)
.L_44:
        /*006c*/ 	.word	0x00000000
        /*0070*/ 	.short	0x0001
        /*0072*/ 	.short	0x0008
        /*0074*/ 	.byte	0x00, 0xf0, 0x21, 0x00


	//----- nvinfo : EIATTR_KPARAM_INFO
	.align		4
.L_45:
        /*0078*/ 	.byte	0x04, 0x17
        /*007a*/ 	.short	(.L_47 - .L_46)
.L_46:
        /*007c*/ 	.word	0x00000000
        /*0080*/ 	.short	0x0000
        /*0082*/ 	.short	0x0000
        /*0084*/ 	.byte	0x00, 0xf0, 0x21, 0x00


	//----- nvinfo : EIATTR_SPARSE_MMA_MASK
	.align		4
.L_47:
        /*0088*/ 	.byte	0x03, 0x50
        /*008a*/ 	.short	0x0000


	//----- nvinfo : EIATTR_MAXREG_COUNT
	.align		4
        /*008c*/ 	.byte	0x03, 0x1b
        /*008e*/ 	.short	0x00ff


	//----- nvinfo : EIATTR_MERCURY_ISA_VERSION
	.align		4
        /*0090*/ 	.byte	0x03, 0x5f
        /*0092*/ 	.short	0x0101


	//----- nvinfo : EIATTR_VRC_CTA_INIT_COUNT
	.align		4
        /*0094*/ 	.byte	0x02, 0x4a
	.zero		1
	.zero		1


	//----- nvinfo : EIATTR_EXIT_INSTR_OFFSETS
	.align		4
        /*0098*/ 	.byte	0x04, 0x1c
        /*009a*/ 	.short	(.L_49 - .L_48)


	//   ....[0]....
.L_48:
        /*009c*/ 	.word	0x00000050


	//   ....[1]....
        /*00a0*/ 	.word	0x000003d0


	//----- nvinfo : EIATTR_CRS_STACK_SIZE
	.align		4
.L_49:
        /*00a4*/ 	.byte	0x04, 0x1e
        /*00a6*/ 	.short	(.L_51 - .L_50)
.L_50:
        /*00a8*/ 	.word	0x00000000


	//----- nvinfo : EIATTR_CBANK_PARAM_SIZE
	.align		4
.L_51:
        /*00ac*/ 	.byte	0x03, 0x19
        /*00ae*/ 	.short	0x0040


	//----- nvinfo : EIATTR_PARAM_CBANK
	.align		4
        /*00b0*/ 	.byte	0x04, 0x0a
        /*00b2*/ 	.short	(.L_53 - .L_52)
	.align		4
.L_52:
        /*00b4*/ 	.word	index@(.nv.constant0._Z18_Split3InnerKernelIaEvlllPKvPvS2_S2_l)
        /*00b8*/ 	.short	0x0380
        /*00ba*/ 	.short	0x0040


	//----- nvinfo : EIATTR_SW_WAR
	.align		4
.L_53:
        /*00bc*/ 	.byte	0x04, 0x36
        /*00be*/ 	.short	(.L_55 - .L_54)
.L_54:
        /*00c0*/ 	.word	0x00000008
.L_55:


//--------------------- .nv.info._Z18_Split3InnerKernelIsEvlllPKvPvS2_S2_l --------------------------
	.section	.nv.info._Z18_Split3InnerKernelIsEvlllPKvPvS2_S2_l,"",@"SHT_CUDA_INFO"
	.sectionflags	@""
	.align	4


	//----- nvinfo : EIATTR_CUDA_API_VERSION
	.align		4
        /*0000*/ 	.byte	0x04, 0x37
        /*0002*/ 	.short	(.L_57 - .L_56)
.L_56:
        /*0004*/ 	.word	0x00000082


	//----- nvinfo : EIATTR_KPARAM_INFO
	.align		4
.L_57:
        /*0008*/ 	.byte	0x04, 0x17
        /*000a*/ 	.short	(.L_59 - .L_58)
.L_58:
        /*000c*/ 	.word	0x00000000
        /*0010*/ 	.short	0x0007
        /*0012*/ 	.short	0x0038
        /*0014*/ 	.byte	0x00, 0xf0, 0x21, 0x00


	//----- nvinfo : EIATTR_KPARAM_INFO
	.align		4
.L_59:
        /*0018*/ 	.byte	0x04, 0x17
        /*001a*/ 	.short	(.L_61 - .L_60)
.L_60:
        /*001c*/ 	.word	0x00000000
        /*0020*/ 	.short	0x0006
        /*0022*/ 	.short	0x0030
        /*0024*/ 	.byte	0x00, 0xf5, 0x21, 0x00


	//----- nvinfo : EIATTR_KPARAM_INFO
	.align		4
.L_61:
        /*0028*/ 	.byte	0x04, 0x17
        /*002a*/ 	.short	(.L_63 - .L_62)
.L_62:
        /*002c*/ 	.word	0x00000000
        /*0030*/ 	.short	0x0005
        /*0032*/ 	.short	0x0028
        /*0034*/ 	.byte	0x00, 0xf5, 0x21, 0x00


	//----- nvinfo : EIATTR_KPARAM_INFO
	.align		4
.L_63:
        /*0038*/ 	.byte	0x04, 0x17
        /*003a*/ 	.short	(.L_65 - .L_64)
.L_64:
        /*003c*/ 	.word	0x00000000
        /*0040*/ 	.short	0x0004
        /*0042*/ 	.short	0x0020
        /*0044*/ 	.byte	0x00, 0xf5, 0x21, 0x00


	//----- nvinfo : EIATTR_KPARAM_INFO
	.align		4
.L_65:
        /*0048*/ 	.byte	0x04, 0x17
        /*004a*/ 	.short	(.L_67 - .L_66)
.L_66:
        /*004c*/ 	.word	0x00000000
        /*0050*/ 	.short	0x0003
        /*0052*/ 	.short	0x0018
        /*0054*/ 	.byte	0x00, 0xf5, 0x21, 0x00


	//----- nvinfo : EIATTR_KPARAM_INFO
	.align		4
.L_67:
        /*0058*/ 	.byte	0x04, 0x17
        /*005a*/ 	.short	(.L_69 - .L_68)
.L_68:
        /*005c*/ 	.word	0x00000000
        /*0060*/ 	.short	0x0002
        /*0062*/ 	.short	0x0010
        /*0064*/ 	.byte	0x00, 0xf0, 0x21, 0x00


	//----- nvinfo : EIATTR_KPARAM_INFO
	.align		4
.L_69:
        /*0068*/ 	.byte	0x04, 0x17
        /*006a*/ 	.short	(.L_71 - .L_70)
.L_70:
        /*006c*/ 	.word	0x00000000
        /*0070*/ 	.short	0x0001
        /*0072*/ 	.short	0x0008
        /*0074*/ 	.byte	0x00, 0xf0, 0x21, 0x00


	//----- nvinfo : EIATTR_KPARAM_INFO
	.align		4
.L_71:
        /*0078*/ 	.byte	0x04, 0x17
        /*007a*/ 	.short	(.L_73 - .L_72)
.L_72:
        /*007c*/ 	.word	0x00000000
        /*0080*/ 	.short	0x0000
        /*0082*/ 	.short	0x0000
        /*0084*/ 	.byte	0x00, 0xf0, 0x21, 0x00


	//----- nvinfo : EIATTR_SPARSE_MMA_MASK
	.align		4
.L_73:
        /*0088*/ 	.byte	0x03, 0x50
        /*008a*/ 	.short	0x0000


	//----- nvinfo : EIATTR_MAXREG_COUNT
	.align		4
        /*008c*/ 	.byte	0x03, 0x1b
        /*008e*/ 	.short	0x00ff


	//----- nvinfo : EIATTR_MERCURY_ISA_VERSION
	.align		4
        /*0090*/ 	.byte	0x03, 0x5f
        /*0092*/ 	.short	0x0101


	//----- nvinfo : EIATTR_VRC_CTA_INIT_COUNT
	.align		4
        /*0094*/ 	.byte	0x02, 0x4a
	.zero		1
	.zero		1


	//----- nvinfo : EIATTR_EXIT_INSTR_OFFSETS
	.align		4
        /*0098*/ 	.byte	0x04, 0x1c
        /*009a*/ 	.short	(.L_75 - .L_74)


	//   ....[0]....
.L_74:
        /*009c*/ 	.word	0x00000080


	//   ....[1]....
        /*00a0*/ 	.word	0x00000520


	//----- nvinfo : EIATTR_CRS_STACK_SIZE
	.align		4
.L_75:
        /*00a4*/ 	.byte	0x04, 0x1e
        /*00a6*/ 	.short	(.L_77 - .L_76)
.L_76:
        /*00a8*/ 	.word	0x00000000


	//----- nvinfo : EIATTR_CBANK_PARAM_SIZE
	.align		4
.L_77:
        /*00ac*/ 	.byte	0x03, 0x19
        /*00ae*/ 	.short	0x0040


	//----- nvinfo : EIATTR_PARAM_CBANK
	.align		4
        /*00b0*/ 	.byte	0x04, 0x0a
        /*00b2*/ 	.short	(.L_79 - .L_78)
	.align		4
.L_78:
        /*00b4*/ 	.word	index@(.nv.constant0._Z18_Split3InnerKernelIsEvlllPKvPvS2_S2_l)
        /*00b8*/ 	.short	0x0380
        /*00ba*/ 	.short	0x0040


	//----- nvinfo : EIATTR_SW_WAR
	.align		4
.L_79:
        /*00bc*/ 	.byte	0x04, 0x36
        /*00be*/ 	.short	(.L_81 - .L_80)
.L_80:
        /*00c0*/ 	.word	0x00000008
.L_81:


//--------------------- .nv.info._Z18_Split3InnerKernelIiEvlllPKvPvS2_S2_l --------------------------
	.section	.nv.info._Z18_Split3InnerKernelIiEvlllPKvPvS2_S2_l,"",@"SHT_CUDA_INFO"
	.sectionflags	@""
	.align	4


	//----- nvinfo : EIATTR_CUDA_API_VERSION
	.align		4
        /*0000*/ 	.byte	0x04, 0x37
        /*0002*/ 	.short	(.L_83 - .L_82)
.L_82:
        /*0004*/ 	.word	0x00000082


	//----- nvinfo : EIATTR_KPARAM_INFO
	.align		4
.L_83:
        /*0008*/ 	.byte	0x04, 0x17
        /*000a*/ 	.short	(.L_85 - .L_84)
.L_84:
        /*000c*/ 	.word	0x00000000
        /*0010*/ 	.short	0x0007
        /*0012*/ 	.short	0x0038
        /*0014*/ 	.byte	0x00, 0xf0, 0x21, 0x00


	//----- nvinfo : EIATTR_KPARAM_INFO
	.align		4
.L_85:
        /*0018*/ 	.byte	0x04, 0x17
        /*001a*/ 	.short	(.L_87 - .L_86)
.L_86:
        /*001c*/ 	.word	0x00000000
        /*0020*/ 	.short	0x0006
        /*0022*/ 	.short	0x0030
        /*0024*/ 	.byte	0x00, 0xf5, 0x21, 0x00


	//----- nvinfo : EIATTR_KPARAM_INFO
	.align		4
.L_87:
        /*0028*/ 	.byte	0x04, 0x17
        /*002a*/ 	.short	(.L_89 - .L_88)
.L_88:
        /*002c*/ 	.word	0x00000000
        /*0030*/ 	.short	0x0005
        /*0032*/ 	.short	0x0028
        /*0034*/ 	.byte	0x00, 0xf5, 0x21, 0x00


	//----- nvinfo : EIATTR_KPARAM_INFO
	.align		4
.L_89:
        /*0038*/ 	.byte	0x04, 0x17
        /*003a*/ 	.short	(.L_91 - .L_90)
.L_90:
        /*003c*/ 	.word	0x00000000
        /*0040*/ 	.short	0x0004
        /*0042*/ 	.short	0x0020
        /*0044*/ 	.byte	0x00, 0xf5, 0x21, 0x00


	//----- nvinfo : EIATTR_KPARAM_INFO
	.align		4
.L_91:
        /*0048*/ 	.byte	0x04, 0x17
        /*004a*/ 	.short	(.L_93 - .L_92)
.L_92:
        /*004c*/ 	.word	0x00000000
        /*0050*/ 	.short	0x0003
        /*0052*/ 	.short	0x0018
        /*0054*/ 	.byte	0x00, 0xf5, 0x21, 0x00


	//----- nvinfo : EIATTR_KPARAM_INFO
	.align		4
.L_93:
        /*0058*/ 	.byte	0x04, 0x17
        /*005a*/ 	.short	(.L_95 - .L_94)
.L_94:
        /*005c*/ 	.word	0x00000000
        /*0060*/ 	.short	0x0002
        /*0062*/ 	.short	0x0010
        /*0064*/ 	.byte	0x00, 0xf0, 0x21, 0x00


	//----- nvinfo : EIATTR_KPARAM_INFO
	.align		4
.L_95:
        /*0068*/ 	.byte	0x04, 0x17
        /*006a*/ 	.short	(.L_97 - .L_96)
.L_96:
        /*006c*/ 	.word	0x00000000
        /*0070*/ 	.short	0x0001
        /*0072*/ 	.short	0x0008
        /*0074*/ 	.byte	0x00, 0xf0, 0x21, 0x00


	//----- nvinfo : EIATTR_KPARAM_INFO
	.align		4
.L_97:
        /*0078*/ 	.byte	0x04, 0x17
        /*007a*/ 	.short	(.L_99 - .L_98)
.L_98:
        /*007c*/ 	.word	0x00000000
        /*0080*/ 	.short	0x0000
        /*0082*/ 	.short	0x0000
        /*0084*/ 	.byte	0x00, 0xf0, 0x21, 0x00


	//----- nvinfo : EIATTR_SPARSE_MMA_MASK
	.align		4
.L_99:
        /*0088*/ 	.byte	0x03, 0x50
        /*008a*/ 	.short	0x0000


	//----- nvinfo : EIATTR_MAXREG_COUNT
	.align		4
        /*008c*/ 	.byte	0x03, 0x1b
        /*008e*/ 	.short	0x00ff


	//----- nvinfo : EIATTR_MERCURY_ISA_VERSION
	.align		4
        /*0090*/ 	.byte	0x03, 0x5f
        /*0092*/ 	.short	0x0101


	//----- nvinfo : EIATTR_VRC_CTA_INIT_COUNT
	.align		4
        /*0094*/ 	.byte	0x02, 0x4a
	.zero		1
	.zero		1


	//----- nvinfo : EIATTR_EXIT_INSTR_OFFSETS
	.align		4
        /*0098*/ 	.byte	0x04, 0x1c
        /*009a*/ 	.short	(.L_101 - .L_100)


	//   ....[0]....
.L_100:
        /*009c*/ 	.word	0x00000080


	//   ....[1]....
        /*00a0*/ 	.word	0x00000520


	//----- nvinfo : EIATTR_CRS_STACK_SIZE
	.align		4
.L_101:
        /*00a4*/ 	.byte	0x04, 0x1e
        /*00a6*/ 	.short	(.L_103 - .L_102)
.L_102:
        /*00a8*/ 	.word	0x00000000


	//----- nvinfo : EIATTR_CBANK_PARAM_SIZE
	.align		4
.L_103:
        /*00ac*/ 	.byte	0x03, 0x19
        /*00ae*/ 	.short	0x0040


	//----- nvinfo : EIATTR_PARAM_CBANK
	.align		4
        /*00b0*/ 	.byte	0x04, 0x0a
        /*00b2*/ 	.short	(.L_105 - .L_104)
	.align		4
.L_104:
        /*00b4*/ 	.word	index@(.nv.constant0._Z18_Split3InnerKernelIiEvlllPKvPvS2_S2_l)
        /*00b8*/ 	.short	0x0380
        /*00ba*/ 	.short	0x0040


	//----- nvinfo : EIATTR_SW_WAR
	.align		4
.L_105:
        /*00bc*/ 	.byte	0x04, 0x36
        /*00be*/ 	.short	(.L_107 - .L_106)
.L_106:
        /*00c0*/ 	.word	0x00000008
.L_107:


//--------------------- .nv.info._Z18_Split3InnerKernelIlEvlllPKvPvS2_S2_l --------------------------
	.section	.nv.info._Z18_Split3InnerKernelIlEvlllPKvPvS2_S2_l,"",@"SHT_CUDA_INFO"
	.sectionflags	@""
	.align	4


	//----- nvinfo : EIATTR_CUDA_API_VERSION
	.align		4
        /*0000*/ 	.byte	0x04, 0x37
        /*0002*/ 	.short	(.L_109 - .L_108)
.L_108:
        /*0004*/ 	.word	0x00000082


	//----- nvinfo : EIATTR_KPARAM_INFO
	.align		4
.L_109:
        /*0008*/ 	.byte	0x04, 0x17
        /*000a*/ 	.short	(.L_111 - .L_110)
.L_110:
        /*000c*/ 	.word	0x00000000
        /*0010*/ 	.short	0x0007
        /*0012*/ 	.short	0x0038
        /*0014*/ 	.byte	0x00, 0xf0, 0x21, 0x00


	//----- nvinfo : EIATTR_KPARAM_INFO
	.align		4
.L_111:
        /*0018*/ 	.byte	0x04, 0x17
        /*001a*/ 	.short	(.L_113 - .L_112)
.L_112:
        /*001c*/ 	.word	0x00000000
        /*0020*/ 	.short	0x0006
        /*0022*/ 	.short	0x0030
        /*0024*/ 	.byte	0x00, 0xf5, 0x21, 0x00


	//----- nvinfo : EIATTR_KPARAM_INFO
	.align		4
.L_113:
        /*0028*/ 	.byte	0x04, 0x17
        /*002a*/ 	.short	(.L_115 - .L_114)
.L_114:
        /*002c*/ 	.word	0x00000000
        /*0030*/ 	.short	0x0005
        /*0032*/ 	.short	0x0028
        /*0034*/ 	.byte	0x00, 0xf5, 0x21, 0x00


	//----- nvinfo : EIATTR_KPARAM_INFO
	.align		4
.L_115:
        /*0038*/ 	.byte	0x04, 0x17
        /*003a*/ 	.short	(.L_117 - .L_116)
.L_116:
        /*003c*/ 	.word	0x00000000
        /*0040*/ 	.short	0x0004
        /*0042*/ 	.short	0x0020
        /*0044*/ 	.byte	0x00, 0xf5, 0x21, 0x00


	//----- nvinfo : EIATTR_KPARAM_INFO
	.align		4
.L_117:
        /*0048*/ 	.byte	0x04, 0x17
        /*004a*/ 	.short	(.L_119 - .L_118)
.L_118:
        /*004c*/ 	.word	0x00000000
        /*0050*/ 	.short	0x0003
        /*0052*/ 	.short	0x0018
        /*0054*/ 	.byte	0x00, 0xf5, 0x21, 0x00


	//----- nvinfo : EIATTR_KPARAM_INFO
	.align		4
.L_119:
        /*0058*/ 	.byte	0x04, 0x17
        /*005a*/ 	.short	(.L_121 - .L_120)
.L_120:
        /*005c*/ 	.word	0x00000000
        /*0060*/ 	.short	0x0002
        /*0062*/ 	.short	0x0010
        /*0064*/ 	.byte	0x00, 0xf0, 0x21, 0x00


	//----- nvinfo : EIATTR_KPARAM_INFO
	.align		4
.L_121:
        /*0068*/ 	.byte	0x04, 0x17
        /*006a*/ 	.short	(.L_123 - .L_122)
.L_122:
        /*006c*/ 	.word	0x00000000
        /*0070*/ 	.short	0x0001
        /*0072*/ 	.short	0x0008
        /*0074*/ 	.byte	0x00, 0xf0, 0x21, 0x00


	//----- nvinfo : EIATTR_KPARAM_INFO
	.align		4
.L_123:
        /*0078*/ 	.byte	0x04, 0x17
        /*007a*/ 	.short	(.L_125 - .L_124)
.L_124:
        /*007c*/ 	.word	0x00000000
        /*0080*/ 	.short	0x0000
        /*0082*/ 	.short	0x0000
        /*0084*/ 	.byte	0x00, 0xf0, 0x21, 0x00


	//----- nvinfo : EIATTR_SPARSE_MMA_MASK
	.align		4
.L_125:
        /*0088*/ 	.byte	0x03, 0x50
        /*008a*/ 	.short	0x0000


	//----- nvinfo : EIATTR_MAXREG_COUNT
	.align		4
        /*008c*/ 	.byte	0x03, 0x1b
        /*008e*/ 	.short	0x00ff


	//----- nvinfo : EIATTR_MERCURY_ISA_VERSION
	.align		4
        /*0090*/ 	.byte	0x03, 0x5f
        /*0092*/ 	.short	0x0101


	//----- nvinfo : EIATTR_VRC_CTA_INIT_COUNT
	.align		4
        /*0094*/ 	.byte	0x02, 0x4a
	.zero		1
	.zero		1


	//----- nvinfo : EIATTR_EXIT_INSTR_OFFSETS
	.align		4
        /*0098*/ 	.byte	0x04, 0x1c
        /*009a*/ 	.short	(.L_127 - .L_126)


	//   ....[0]....
.L_126:
        /*009c*/ 	.word	0x00000080


	//   ....[1]....
        /*00a0*/ 	.word	0x00000520


	//----- nvinfo : EIATTR_CRS_STACK_SIZE
	.align		4
.L_127:
        /*00a4*/ 	.byte	0x04, 0x1e
        /*00a6*/ 	.short	(.L_129 - .L_128)
.L_128:
        /*00a8*/ 	.word	0x00000000


	//----- nvinfo : EIATTR_CBANK_PARAM_SIZE
	.align		4
.L_129:
        /*00ac*/ 	.byte	0x03, 0x19
        /*00ae*/ 	.short	0x0040


	//----- nvinfo : EIATTR_PARAM_CBANK
	.align		4
        /*00b0*/ 	.byte	0x04, 0x0a
        /*00b2*/ 	.short	(.L_131 - .L_130)
	.align		4
.L_130:
        /*00b4*/ 	.word	index@(.nv.constant0._Z18_Split3InnerKernelIlEvlllPKvPvS2_S2_l)
        /*00b8*/ 	.short	0x0380
        /*00ba*/ 	.short	0x0040


	//----- nvinfo : EIATTR_SW_WAR
	.align		4
.L_131:
        /*00bc*/ 	.byte	0x04, 0x36
        /*00be*/ 	.short	(.L_133 - .L_132)
.L_132:
        /*00c0*/ 	.word	0x00000008
.L_133:


//--------------------- .nv.info._Z18_Split3InnerKernelI4int4EvlllPKvPvS3_S3_l --------------------------
	.section	.nv.info._Z18_Split3InnerKernelI4int4EvlllPKvPvS3_S3_l,"",@"SHT_CUDA_INFO"
	.sectionflags	@""
	.align	4


	//----- nvinfo : EIATTR_CUDA_API_VERSION
	.align		4
        /*0000*/ 	.byte	0x04, 0x37
        /*0002*/ 	.short	(.L_135 - .L_134)
.L_134:
        /*0004*/ 	.word	0x00000082


	//----- nvinfo : EIATTR_KPARAM_INFO
	.align		4
.L_135:
        /*0008*/ 	.byte	0x04, 0x17
        /*000a*/ 	.short	(.L_137 - .L_136)
.L_136:
        /*000c*/ 	.word	0x00000000
        /*0010*/ 	.short	0x0007
        /*0012*/ 	.short	0x0038
        /*0014*/ 	.byte	0x00, 0xf0, 0x21, 0x00


	//----- nvinfo : EIATTR_KPARAM_INFO
	.align		4
.L_137:
        /*0018*/ 	.byte	0x04, 0x17
        /*001a*/ 	.short	(.L_139 - .L_138)
.L_138:
        /*001c*/ 	.word	0x00000000
        /*0020*/ 	.short	0x0006
        /*0022*/ 	.short	0x0030
        /*0024*/ 	.byte	0x00, 0xf5, 0x21, 0x00


	//----- nvinfo : EIATTR_KPARAM_INFO
	.align		4
.L_139:
        /*0028*/ 	.byte	0x04, 0x17
        /*002a*/ 	.short	(.L_141 - .L_140)
.L_140:
        /*002c*/ 	.word	0x00000000
        /*0030*/ 	.short	0x0005
        /*0032*/ 	.short	0x0028
        /*0034*/ 	.byte	0x00, 0xf5, 0x21, 0x00


	//----- nvinfo : EIATTR_KPARAM_INFO
	.align		4
.L_141:
        /*0038*/ 	.byte	0x04, 0x17
        /*003a*/ 	.short	(.L_143 - .L_142)
.L_142:
        /*003c*/ 	.word	0x00000000
        /*0040*/ 	.short	0x0004
        /*0042*/ 	.short	0x0020
        /*0044*/ 	.byte	0x00, 0xf5, 0x21, 0x00


	//----- nvinfo : EIATTR_KPARAM_INFO
	.align		4
.L_143:
        /*0048*/ 	.byte	0x04, 0x17
        /*004a*/ 	.short	(.L_145 - .L_144)
.L_144:
        /*004c*/ 	.word	0x00000000
        /*0050*/ 	.short	0x0003
        /*0052*/ 	.short	0x0018
        /*0054*/ 	.byte	0x00, 0xf5, 0x21, 0x00


	//----- nvinfo : EIATTR_KPARAM_INFO
	.align		4
.L_145:
        /*0058*/ 	.byte	0x04, 0x17
        /*005a*/ 	.short	(.L_147 - .L_146)
.L_146:
        /*005c*/ 	.word	0x00000000
        /*0060*/ 	.short	0x0002
        /*0062*/ 	.short	0x0010
        /*0064*/ 	.byte	0x00, 0xf0, 0x21, 0x00


	//----- nvinfo : EIATTR_KPARAM_INFO
	.align		4
.L_147:
        /*0068*/ 	.byte	0x04, 0x17
        /*006a*/ 	.short	(.L_149 - .L_148)
.L_148:
        /*006c*/ 	.word	0x00000000
        /*0070*/ 	.short	0x0001
        /*0072*/ 	.short	0x0008
        /*0074*/ 	.byte	0x00, 0xf0, 0x21, 0x00


	//----- nvinfo : EIATTR_KPARAM_INFO
	.align		4
.L_149:
        /*0078*/ 	.byte	0x04, 0x17
        /*007a*/ 	.short	(.L_151 - .L_150)
.L_150:
        /*007c*/ 	.word	0x00000000
        /*0080*/ 	.short	0x0000
        /*0082*/ 	.short	0x0000
        /*0084*/ 	.byte	0x00, 0xf0, 0x21, 0x00


	//----- nvinfo : EIATTR_SPARSE_MMA_MASK
	.align		4
.L_151:
        /*0088*/ 	.byte	0x03, 0x50
        /*008a*/ 	.short	0x0000


	//----- nvinfo : EIATTR_MAXREG_COUNT
	.align		4
        /*008c*/ 	.byte	0x03, 0x1b
        /*008e*/ 	.short	0x00ff


	//----- nvinfo : EIATTR_MERCURY_ISA_VERSION
	.align		4
        /*0090*/ 	.byte	0x03, 0x5f
        /*0092*/ 	.short	0x0101


	//----- nvinfo : EIATTR_VRC_CTA_INIT_COUNT
	.align		4
        /*0094*/ 	.byte	0x02, 0x4a
	.zero		1
	.zero		1


	//----- nvinfo : EIATTR_EXIT_INSTR_OFFSETS
	.align		4
        /*0098*/ 	.byte	0x04, 0x1c
        /*009a*/ 	.short	(.L_153 - .L_152)


	//   ....[0]....
.L_152:
        /*009c*/ 	.word	0x00000080


	//   ....[1]....
        /*00a0*/ 	.word	0x00000520


	//----- nvinfo : EIATTR_CRS_STACK_SIZE
	.align		4
.L_153:
        /*00a4*/ 	.byte	0x04, 0x1e
        /*00a6*/ 	.short	(.L_155 - .L_154)
.L_154:
        /*00a8*/ 	.word	0x00000000


	//----- nvinfo : EIATTR_CBANK_PARAM_SIZE
	.align		4
.L_155:
        /*00ac*/ 	.byte	0x03, 0x19
        /*00ae*/ 	.short	0x0040


	//----- nvinfo : EIATTR_PARAM_CBANK
	.align		4
        /*00b0*/ 	.byte	0x04, 0x0a
        /*00b2*/ 	.short	(.L_157 - .L_156)
	.align		4
.L_156:
        /*00b4*/ 	.word	index@(.nv.constant0._Z18_Split3InnerKernelI4int4EvlllPKvPvS3_S3_l)
        /*00b8*/ 	.short	0x0380
        /*00ba*/ 	.short	0x0040


	//----- nvinfo : EIATTR_SW_WAR
	.align		4
.L_157:
        /*00bc*/ 	.byte	0x04, 0x36
        /*00be*/ 	.short	(.L_159 - .L_158)
.L_158:
        /*00c0*/ 	.word	0x00000008
.L_159:


//--------------------- .nv.callgraph             --------------------------
	.section	.nv.callgraph,"",@"SHT_CUDA_CALLGRAPH"
	.align	4
	.sectionentsize	8
	.align		4
        /*0000*/ 	.word	0x00000000
	.align		4
        /*0004*/ 	.word	0xffffffff
	.align		4
        /*0008*/ 	.word	0x00000000
	.align		4
        /*000c*/ 	.word	0xfffffffe
	.align		4
        /*0010*/ 	.word	0x00000000
	.align		4
        /*0014*/ 	.word	0xfffffffd
	.align		4
        /*0018*/ 	.word	0x00000000
	.align		4
        /*001c*/ 	.word	0xfffffffc


//--------------------- .text._Z18_Split3InnerKernelIaEvlllPKvPvS2_S2_l --------------------------
	.section	.text._Z18_Split3InnerKernelIaEvlllPKvPvS2_S2_l,"ax",@progbits
	.align	128
        .global         _Z18_Split3InnerKernelIaEvlllPKvPvS2_S2_l
        .type           _Z18_Split3InnerKernelIaEvlllPKvPvS2_S2_l,@function
        .size           _Z18_Split3InnerKernelIaEvlllPKvPvS2_S2_l,(.L_x_24 - _Z18_Split3InnerKernelIaEvlllPKvPvS2_S2_l)
        .other          _Z18_Split3InnerKernelIaEvlllPKvPvS2_S2_l,@"STO_CUDA_ENTRY STV_DEFAULT"
_Z18_Split3InnerKernelIaEvlllPKvPvS2_S2_l:
.text._Z18_Split3InnerKernelIaEvlllPKvPvS2_S2_l:
[----:B------:R-:W-:Y:S01]  /*0000*/  LDC R1, c[0x0][0x37c] ;  /* 0x0000df00ff017b82 */ /* 0x000fe20000000800 */
[----:B------:R-:W0:Y:S01]  /*0010*/  S2R R13, SR_TID.X ;  /* 0x00000000000d7919 */ /* 0x000e220000002100 */
[----:B------:R-:W0:Y:S02]  /*0020*/  LDCU.64 UR4, c[0x0][0x3b8] ;  /* 0x00007700ff0477ac */ /* 0x000e240008000a00 */
[----:B0-----:R-:W-:-:S04]  /*0030*/  ISETP.GE.U32.AND P0, PT, R13, UR4, PT ;  /* 0x000000040d007c0c */ /* 0x001fc8000bf06070 */
[----:B------:R-:W-:-:S13]  /*0040*/  ISETP.GE.U32.AND.EX P0, PT, RZ, UR5, PT, P0 ;  /* 0x00000005ff007c0c */ /* 0x000fda000bf06100 */
[----:B------:R-:W-:Y:S05]  /*0050*/  @P0 EXIT ;  /* 0x000000000000094d */ /* 0x000fea0003800000 */
[----:B------:R-:W0:Y:S01]  /*0060*/  LDC.64 R6, c[0x0][0x380] ;  /* 0x0000e000ff067b82 */ /* 0x000e220000000a00 */
[----:B------:R-:W1:Y:S01]  /*0070*/  LDCU UR6, c[0x0][0x360] ;  /* 0x00006c00ff0677ac */ /* 0x000e620008000800 */
[----:B------:R-:W2:Y:S06]  /*0080*/  LDCU.64 UR8, c[0x0][0x358] ;  /* 0x00006b00ff0877ac */ /* 0x000eac0008000a00 */
[----:B------:R-:W0:Y:S01]  /*0090*/  LDC.64 R10, c[0x0][0x388] ;  /* 0x0000e200ff0a7b82 */ /* 0x000e220000000a00 */
[----:B------:R-:W3:Y:S01]  /*00a0*/  LDCU.64 UR10, c[0x0][0x398] ;  /* 0x00007300ff0a77ac */ /* 0x000ee20008000a00 */
[----:B------:R-:W-:-:S06]  /*00b0*/  UMOV UR4, URZ ;  /* 0x000000ff00047c82 */ /* 0x000fcc0008000000 */
[----:B------:R-:W4:Y:S08]  /*00c0*/  S2UR UR5, SR_CTAID.X ;  /* 0x00000000000579c3 */ /* 0x000f300000002500 */
[----:B------:R-:W5:Y:S01]  /*00d0*/  LDC.64 R14, c[0x0][0x390] ;  /* 0x0000e400ff0e7b82 */ /* 0x000f620000000a00 */
[----:B0-----:R-:W-:-:S07]  /*00e0*/  IADD3 R0, P0, PT, R10, R6, RZ ;  /* 0x000000060a007210 */ /* 0x001fce0007f1e0ff */
[----:B------:R-:W0:Y:S01]  /*00f0*/  LDC.64 R2, c[0x0][0x3b8] ;  /* 0x0000ee00ff027b82 */ /* 0x000e220000000a00 */
[----:B------:R-:W-:Y:S01]  /*0100*/  IADD3 R6, P1, PT, RZ, -R6, RZ ;  /* 0x80000006ff067210 */ /* 0x000fe20007f3e0ff */
[----:B------:R-:W-:Y:S01]  /*0110*/  IMAD.X R19, R11, 0x1, R7, P0 ;  /* 0x000000010b137824 */ /* 0x000fe200000e0607 */
[----:B------:R-:W-:-:S03]  /*0120*/  IADD3 R8, P0, PT, RZ, -R0, RZ ;  /* 0x80000000ff087210 */ /* 0x000fc60007f1e0ff */
[----:B------:R-:W-:Y:S02]  /*0130*/  IMAD.X R7, RZ, RZ, ~R7, P1 ;  /* 0x000000ffff077224 */ /* 0x000fe400008e0e07 */
[----:B------:R-:W0:Y:S01]  /*0140*/  LDC.64 R4, c[0x0][0x380] ;  /* 0x0000e000ff047b82 */ /* 0x000e220000000a00 */
[----:B------:R-:W-:Y:S02]  /*0150*/  IMAD.X R9, RZ, RZ, ~R19, P0 ;  /* 0x000000ffff097224 */ /* 0x000fe400000e0e13 */
[----:B----4-:R-:W-:-:S04]  /*0160*/  IMAD.WIDE.U32 R6, R10, UR5, R6 ;  /* 0x000000050a067c25 */ /* 0x010fc8000f8e0006 */
[----:B-----5:R-:W-:-:S04]  /*0170*/  IMAD.WIDE.U32 R8, R14, UR5, R8 ;  /* 0x000000050e087c25 */ /* 0x020fc8000f8e0008 */
[----:B------:R-:W-:Y:S02]  /*0180*/  IMAD R14, R15, UR5, R9 ;  /* 0x000000050f0e7c24 */ /* 0x000fe4000f8e0209 */
[----:B------:R-:W-:Y:S02]  /*0190*/  IMAD R12, R11, UR5, R7 ;  /* 0x000000050b0c7c24 */ /* 0x000fe4000f8e0207 */
[----:B-123--:R-:W-:-:S07]  /*01a0*/  IMAD.MOV.U32 R15, RZ, RZ, R13 ;  /* 0x000000ffff0f7224 */ /* 0x00efce00078e000d */
.L_x_2:
[----:B01----:R-:W-:Y:S02]  /*01b0*/  IMAD.U32 R11, RZ, RZ, UR4 ;  /* 0x00000004ff0b7e24 */ /* 0x003fe4000f8e00ff */
[----:B------:R-:W-:-:S04]  /*01c0*/  IMAD.MOV.U32 R10, RZ, RZ, R15 ;  /* 0x000000ffff0a7224 */ /* 0x000fc800078e000f */
[----:B0-----:R-:W-:-:S04]  /*01d0*/  IMAD.WIDE.U32 R16, R2, UR5, R10 ;  /* 0x0000000502107c25 */ /* 0x001fc8000f8e000a */
[----:B------:R-:W-:Y:S01]  /*01e0*/  IMAD R17, R3, UR5, R17 ;  /* 0x0000000503117c24 */ /* 0x000fe2000f8e0211 */
[----:B------:R-:W-:-:S04]  /*01f0*/  IADD3 R20, P0, PT, R16, UR10, RZ ;  /* 0x0000000a10147c10 */ /* 0x000fc8000ff1e0ff */
[----:B------:R-:W-:-:S05]  /*0200*/  IADD3.X R21, PT, PT, R17, UR11, RZ, P0, !PT ;  /* 0x0000000b11157c10 */ /* 0x000fca00087fe4ff */
[----:B------:R-:W2:Y:S01]  /*0210*/  LDG.E.U8 R18, desc[UR8][R20.64] ;  /* 0x0000000814127981 */ /* 0x000ea2000c1e1100 */
[----:B------:R-:W-:Y:S01]  /*0220*/  IMAD.U32 R16, RZ, RZ, UR4 ;  /* 0x00000004ff107e24 */ /* 0x000fe2000f8e00ff */
[----:B------:R-:W-:Y:S01]  /*0230*/  ISETP.GE.U32.AND P0, PT, R15, R4, PT ;  /* 0x000000040f00720c */ /* 0x000fe20003f06070 */
[----:B------:R-:W-:Y:S03]  /*0240*/  BSSY.RECONVERGENT B0, `(.L_x_0) ;  /* 0x0000013000007945 */ /* 0x000fe60003800200 */
[----:B------:R-:W-:-:S13]  /*0250*/  ISETP.GE.U32.AND.EX P0, PT, R16, R5, PT, P0 ;  /* 0x000000051000720c */ /* 0x000fda0003f06100 */
[----:B------:R-:W0:Y:S01]  /*0260*/  @!P0 LDC.64 R16, c[0x0][0x3a0] ;  /* 0x0000e800ff108b82 */ /* 0x000e220000000a00 */
[----:B------:R-:W-:-:S04]  /*0270*/  @!P0 IMAD.WIDE.U32 R10, R4, UR5, R10 ;  /* 0x00000005040a8c25 */ /* 0x000fc8000f8e000a */
[----:B------:R-:W-:Y:S01]  /*0280*/  @!P0 IMAD R22, R5, UR5, R11 ;  /* 0x0000000505168c24 */ /* 0x000fe2000f8e020b */
[----:B0-----:R-:W-:-:S05]  /*0290*/  @!P0 IADD3 R10, P1, PT, R10, R16, RZ ;  /* 0x000000100a0a8210 */ /* 0x001fca0007f3e0ff */
[----:B------:R-:W-:-:S05]  /*02a0*/  @!P0 IMAD.X R11, R22, 0x1, R17, P1 ;  /* 0x00000001160b8824 */ /* 0x000fca00008e0611 */
[----:B--2---:R0:W-:Y:S01]  /*02b0*/  @!P0 STG.E.U8 desc[UR8][R10.64], R18 ;  /* 0x000000120a008986 */ /* 0x0041e2000c101108 */
[----:B------:R-:W-:Y:S05]  /*02c0*/  @!P0 BRA `(.L_x_1) ;  /* 0x0000000000288947 */ /* 0x000fea0003800000 */
[----:B------:R-:W-:-:S04]  /*02d0*/  ISETP.GT.U32.AND P0, PT, R0, R15, PT ;  /* 0x0000000f0000720c */ /* 0x000fc80003f04070 */
[----:B------:R-:W-:-:S13]  /*02e0*/  ISETP.GT.U32.AND.EX P0, PT, R19, UR4, PT, P0 ;  /* 0x0000000413007c0c */ /* 0x000fda000bf04100 */
[----:B0-----:R-:W0:Y:S08]  /*02f0*/  @P0 LDC.64 R10, c[0x0][0x3a8] ;  /* 0x0000ea00ff0a0b82 */ /* 0x001e300000000a00 */
[----:B------:R-:W1:Y:S01]  /*0300*/  @!P0 LDC.64 R16, c[0x0][0x3b0] ;  /* 0x0000ec00ff108b82 */ /* 0x000e620000000a00 */
[----:B0-----:R-:W-:-:S04]  /*0310*/  @P0 IADD3 R10, P1, P2, R6, R10, R15 ;  /* 0x0000000a060a0210 */ /* 0x001fc80007a3e00f */
[----:B------:R-:W-:Y:S02]  /*0320*/  @P0 IADD3.X R11, PT, PT, R12, UR4, R11, P1, P2 ;  /* 0x000000040c0b0c10 */ /* 0x000fe40008fe440b */
[----:B-1----:R-:W-:-:S03]  /*0330*/  @!P0 IADD3 R16, P3, P4, R8, R16, R15 ;  /* 0x0000001008108210 */ /* 0x002fc60007c7e00f */
[----:B------:R1:W-:Y:S01]  /*0340*/  @P0 STG.E.U8 desc[UR8][R10.64], R18 ;  /* 0x000000120a000986 */ /* 0x0003e2000c101108 */
[----:B------:R-:W-:-:S05]  /*0350*/  @!P0 IADD3.X R17, PT, PT, R14, UR4, R17, P3, P4 ;  /* 0x000000040e118c10 */ /* 0x000fca0009fe8411 */
[----:B------:R1:W-:Y:S04]  /*0360*/  @!P0 STG.E.U8 desc[UR8][R16.64], R18 ;  /* 0x0000001210008986 */ /* 0x0003e8000c101108 */
.L_x_1:
[----:B------:R-:W-:Y:S05]  /*0370*/  BSYNC.RECONVERGENT B0 ;  /* 0x0000000000007941 */ /* 0x000fea0003800200 */
.L_x_0:
[----:B------:R-:W-:-:S04]  /*0380*/  VIADD R15, R13, UR6 ;  /* 0x000000060d0f7c36 */ /* 0x000fc80008000000 */
[----:B------:R-:W-:Y:S01]  /*0390*/  IMAD.MOV.U32 R13, RZ, RZ, R15 ;  /* 0x000000ffff0d7224 */ /* 0x000fe200078e000f */
[----:B------:R-:W-:-:S04]  /*03a0*/  ISETP.GE.U32.AND P0, PT, R15, R2, PT ;  /* 0x000000020f00720c */ /* 0x000fc80003f06070 */
[----:B------:R-:W-:-:S13]  /*03b0*/  ISETP.GE.U32.AND.EX P0, PT, RZ, R3, PT, P0 ;  /* 0x00000003ff00720c */ /* 0x000fda0003f06100 */
[----:B------:R-:W-:Y:S05]  /*03c0*/  @!P0 BRA `(.L_x_2) ;  /* 0xfffffffc00788947 */ /* 0x000fea000383ffff */
[----:B------:R-:W-:Y:S05]  /*03d0*/  EXIT ;  /* 0x000000000000794d */ /* 0x000fea0003800000 */
.L_x_3:
[----:B------:R-:W-:-:S00]  /*03e0*/  BRA `(.L_x_3) ;  /* 0xfffffffc00fc7947 */ /* 0x000fc0000383ffff */
[----:B------:R-:W-:-:S00]  /*03f0*/  NOP ;  /* 0x0000000000007918 */ /* 0x000fc00000000000 */
        /* <DEDUP_REMOVED lines=8> */
.L_x_24:


//--------------------- .text._Z18_Split3InnerKernelIsEvlllPKvPvS2_S2_l --------------------------
	.section	.text._Z18_Split3InnerKernelIsEvlllPKvPvS2_S2_l,"ax",@progbits
	.align	128
        .global         _Z18_Split3InnerKernelIsEvlllPKvPvS2_S2_l
        .type           _Z18_Split3InnerKernelIsEvlllPKvPvS2_S2_l,@function
        .size           _Z18_Split3InnerKernelIsEvlllPKvPvS2_S2_l,(.L_x_25 - _Z18_Split3InnerKernelIsEvlllPKvPvS2_S2_l)
        .other          _Z18_Split3InnerKernelIsEvlllPKvPvS2_S2_l,@"STO_CUDA_ENTRY STV_DEFAULT"
_Z18_Split3InnerKernelIsEvlllPKvPvS2_S2_l:
.text._Z18_Split3InnerKernelIsEvlllPKvPvS2_S2_l:
[----:B------:R-:W-:Y:S01]  /*0000*/  LDC R1, c[0x0][0x37c] ;  /* 0x0000df00ff017b82 */ /* 0x000fe20000000800 */
[----:B------:R-:W0:Y:S01]  /*0010*/  S2R R0, SR_TID.X ;  /* 0x0000000000007919 */ /* 0x000e220000002100 */
[----:B------:R-:W1:Y:S02]  /*0020*/  LDCU.64 UR4, c[0x0][0x3b8] ;  /* 0x00007700ff0477ac */ /* 0x000e640008000a00 */
[----:B-1----:R-:W-:Y:S02]  /*0030*/  USHF.R.U32.HI UR14, URZ, 0x1, UR5 ;  /* 0x00000001ff0e7899 */ /* 0x002fe40008011605 */
[----:B------:R-:W-:-:S04]  /*0040*/  USHF.R.U64 UR13, UR4, 0x1, UR5 ;  /* 0x00000001040d7899 */ /* 0x000fc80008001205 */
[----:B------:R-:W-:Y:S02]  /*0050*/  IMAD.U32 R2, RZ, RZ, UR14 ;  /* 0x0000000eff027e24 */ /* 0x000fe4000f8e00ff */
[----:B0-----:R-:W-:-:S04]  /*0060*/  ISETP.LT.U32.AND P0, PT, R0, UR13, PT ;  /* 0x0000000d00007c0c */ /* 0x001fc8000bf01070 */
[----:B------:R-:W-:-:S13]  /*0070*/  ISETP.GT.U32.AND.EX P0, PT, R2, RZ, PT, P0 ;  /* 0x000000ff0200720c */ /* 0x000fda0003f04100 */
[----:B------:R-:W-:Y:S05]  /*0080*/  @!P0 EXIT ;  /* 0x000000000000894d */ /* 0x000fea0003800000 */
[----:B------:R-:W0:Y:S01]  /*0090*/  LDCU.64 UR4, c[0x0][0x380] ;  /* 0x00007000ff0477ac */ /* 0x000e220008000a00 */
[----:B------:R-:W1:Y:S01]  /*00a0*/  S2UR UR8, SR_CTAID.X ;  /* 0x00000000000879c3 */ /* 0x000e620000002500 */
[----:B------:R-:W-:Y:S01]  /*00b0*/  BSSY.RECONVERGENT B0, `(.L_x_4) ;  /* 0x0000046000007945 */ /* 0x000fe20003800200 */
[----:B------:R-:W-:Y:S01]  /*00c0*/  IMAD.MOV.U32 R7, RZ, RZ, R0 ;  /* 0x000000ffff077224 */ /* 0x000fe200078e0000 */
[----:B------:R-:W2:Y:S01]  /*00d0*/  LDCU.64 UR18, c[0x0][0x388] ;  /* 0x00007100ff1277ac */ /* 0x000ea20008000a00 */
[----:B------:R-:W-:Y:S01]  /*00e0*/  IMAD.MOV.U32 R9, RZ, RZ, RZ ;  /* 0x000000ffff097224 */ /* 0x000fe200078e00ff */
[----:B------:R-:W3:Y:S01]  /*00f0*/  LDCU.64 UR6, c[0x0][0x390] ;  /* 0x00007200ff0677ac */ /* 0x000ee20008000a00 */
[----:B------:R-:W4:Y:S01]  /*0100*/  LDCU UR20, c[0x0][0x360] ;  /* 0x00006c00ff1477ac */ /* 0x000f220008000800 */
[----:B------:R-:W1:Y:S01]  /*0110*/  LDCU.64 UR22, c[0x0][0x358] ;  /* 0x00006b00ff1677ac */ /* 0x000e620008000a00 */
[----:B0-----:R-:W-:Y:S02]  /*0120*/  USHF.R.U64 UR15, UR4, 0x1, UR5 ;  /* 0x00000001040f7899 */ /* 0x001fe40008001205 */
[----:B--2---:R-:W-:-:S02]  /*0130*/  USHF.R.U64 UR10, UR18, 0x1, UR19 ;  /* 0x00000001120a7899 */ /* 0x004fc40008001213 */
[----:B------:R-:W-:Y:S02]  /*0140*/  USHF.R.U32.HI UR12, URZ, 0x1, UR19 ;  /* 0x00000001ff0c7899 */ /* 0x000fe40008011613 */
[----:B------:R-:W-:Y:S02]  /*0150*/  USHF.R.U32.HI UR16, URZ, 0x1, UR5 ;  /* 0x00000001ff107899 */ /* 0x000fe40008011605 */
[----:B---3--:R-:W-:Y:S02]  /*0160*/  USHF.R.U32.HI UR4, URZ, 0x1, UR7 ;  /* 0x00000001ff047899 */ /* 0x008fe40008011607 */
[----:B------:R-:W-:Y:S02]  /*0170*/  UIADD3 UR21, UP1, UPT, UR10, UR15, URZ ;  /* 0x0000000f0a157290 */ /* 0x000fe4000ff3e0ff */
[----:B-1----:R-:W-:Y:S02]  /*0180*/  UIMAD UR18, UR12, UR8, URZ ;  /* 0x000000080c1272a4 */ /* 0x002fe4000f8e02ff */
[----:B------:R-:W-:-:S02]  /*0190*/  USHF.R.U64 UR11, UR6, 0x1, UR7 ;  /* 0x00000001060b7899 */ /* 0x000fc40008001207 */
[----:B------:R-:W-:Y:S02]  /*01a0*/  UIMAD UR17, UR4, UR8, URZ ;  /* 0x00000008041172a4 */ /* 0x000fe4000f8e02ff */
[----:B------:R-:W-:Y:S02]  /*01b0*/  UIADD3.X UR12, UPT, UPT, UR12, UR16, URZ, UP1, !UPT ;  /* 0x000000100c0c7290 */ /* 0x000fe40008ffe4ff */
[----:B------:R-:W-:Y:S02]  /*01c0*/  UIADD3 UR6, UP0, UPT, URZ, -UR15, URZ ;  /* 0x8000000fff067290 */ /* 0x000fe4000ff1e0ff */
[----:B------:R-:W-:Y:S02]  /*01d0*/  UIADD3 UR4, UP1, UPT, URZ, -UR21, URZ ;  /* 0x80000015ff047290 */ /* 0x000fe4000ff3e0ff */
[----:B------:R-:W-:Y:S02]  /*01e0*/  UIADD3.X UR7, UPT, UPT, URZ, ~UR16, URZ, UP0, !UPT ;  /* 0x80000010ff077290 */ /* 0x000fe400087fe4ff */
[----:B------:R-:W-:-:S02]  /*01f0*/  UIADD3.X UR5, UPT, UPT, URZ, ~UR12, URZ, UP1, !UPT ;  /* 0x8000000cff057290 */ /* 0x000fc40008ffe4ff */
[----:B------:R-:W-:Y:S02]  /*0200*/  UIMAD.WIDE.U32 UR24, UR13, UR8, URZ ;  /* 0x000000080d1872a5 */ /* 0x000fe4000f8e00ff */
[----:B------:R-:W-:Y:S02]  /*0210*/  UIMAD UR9, UR14, UR8, URZ ;  /* 0x000000080e0972a4 */ /* 0x000fe4000f8e02ff */
[----:B------:R-:W-:Y:S02]  /*0220*/  UIMAD.WIDE.U32 UR26, UR15, UR8, URZ ;  /* 0x000000080f1a72a5 */ /* 0x000fe4000f8e00ff */
[----:B------:R-:W-:Y:S02]  /*0230*/  UIMAD UR19, UR16, UR8, URZ ;  /* 0x00000008101372a4 */ /* 0x000fe4000f8e02ff */
[----:B------:R-:W-:Y:S02]  /*0240*/  UIMAD.WIDE.U32 UR6, UR8, UR10, UR6 ;  /* 0x0000000a080672a5 */ /* 0x000fe4000f8e0006 */
[----:B------:R-:W-:Y:S01]  /*0250*/  UIMAD.WIDE.U32 UR4, UR8, UR11, UR4 ;  /* 0x0000000b080472a5 */ /* 0x000fe2000f8e0004 */
[----:B------:R-:W0:Y:S01]  /*0260*/  LDCU.64 UR28, c[0x0][0x398] ;  /* 0x00007300ff1c77ac */ /* 0x000e220008000a00 */
[----:B------:R-:W-:-:S02]  /*0270*/  UIADD3 UR9, UPT, UPT, UR25, UR9, URZ ;  /* 0x0000000919097290 */ /* 0x000fc4000fffe0ff */
[----:B------:R-:W-:Y:S02]  /*0280*/  UIADD3 UR8, UPT, UPT, UR27, UR19, URZ ;  /* 0x000000131b087290 */ /* 0x000fe4000fffe0ff */
[----:B------:R-:W-:Y:S02]  /*0290*/  UIADD3 UR10, UPT, UPT, UR7, UR18, URZ ;  /* 0x00000012070a7290 */ /* 0x000fe4000fffe0ff */
[----:B----4-:R-:W-:-:S12]  /*02a0*/  UIADD3 UR11, UPT, UPT, UR5, UR17, URZ ;  /* 0x00000011050b7290 */ /* 0x010fd8000fffe0ff */
.L_x_7:
[----:B-1----:R-:W-:-:S04]  /*02b0*/  IADD3 R3, P0, PT, R7, UR24, RZ ;  /* 0x0000001807037c10 */ /* 0x002fc8000ff1e0ff */
[----:B0-----:R-:W-:Y:S02]  /*02c0*/  IADD3.X R4, PT, PT, R9, UR9, RZ, P0, !PT ;  /* 0x0000000909047c10 */ /* 0x001fe400087fe4ff */
[----:B0-----:R-:W-:-:S04]  /*02d0*/  LEA R2, P0, R3, UR28, 0x1 ;  /* 0x0000001c03027c11 */ /* 0x001fc8000f8008ff */
[----:B------:R-:W-:-:S05]  /*02e0*/  LEA.HI.X R3, R3, UR29, R4, 0x1, P0 ;  /* 0x0000001d03037c11 */ /* 0x000fca00080f0c04 */
[----:B------:R-:W2:Y:S01]  /*02f0*/  LDG.E.U16 R15, desc[UR22][R2.64] ;  /* 0x00000016020f7981 */ /* 0x000ea2000c1e1500 */
[----:B------:R-:W-:Y:S01]  /*0300*/  IMAD.U32 R4, RZ, RZ, UR16 ;  /* 0x00000010ff047e24 */ /* 0x000fe2000f8e00ff */
[----:B------:R-:W-:Y:S01]  /*0310*/  ISETP.LT.U32.AND P0, PT, R7, UR15, PT ;  /* 0x0000000f07007c0c */ /* 0x000fe2000bf01070 */
[----:B------:R-:W-:Y:S03]  /*0320*/  BSSY.RECONVERGENT B1, `(.L_x_5) ;  /* 0x0000018000017945 */ /* 0x000fe60003800200 */
[----:B------:R-:W-:-:S13]  /*0330*/  ISETP.GT.U32.AND.EX P0, PT, R4, R9, PT, P0 ;  /* 0x000000090400720c */ /* 0x000fda0003f04100 */
[----:B------:R-:W0:Y:S01]  /*0340*/  @P0 LDC.64 R10, c[0x0][0x3a0] ;  /* 0x0000e800ff0a0b82 */ /* 0x000e220000000a00 */
[----:B------:R-:W-:-:S04]  /*0350*/  @P0 IADD3 R5, P1, PT, R7, UR26, RZ ;  /* 0x0000001a07050c10 */ /* 0x000fc8000ff3e0ff */
[----:B------:R-:W-:Y:S02]  /*0360*/  @P0 IADD3.X R6, PT, PT, R9, UR8, RZ, P1, !PT ;  /* 0x0000000809060c10 */ /* 0x000fe40008ffe4ff */
[----:B0-----:R-:W-:-:S04]  /*0370*/  @P0 LEA R4, P1, R5, R10, 0x1 ;  /* 0x0000000a05040211 */ /* 0x001fc800078208ff */
[----:B------:R-:W-:-:S05]  /*0380*/  @P0 LEA.HI.X R5, R5, R11, R6, 0x1, P1 ;  /* 0x0000000b05050211 */ /* 0x000fca00008f0c06 */
[----:B--2---:R0:W-:Y:S01]  /*0390*/  @P0 STG.E.U16 desc[UR22][R4.64], R15 ;  /* 0x0000000f04000986 */ /* 0x0041e2000c101516 */
[----:B------:R-:W-:Y:S05]  /*03a0*/  @P0 BRA `(.L_x_6) ;  /* 0x00000000003c0947 */ /* 0x000fea0003800000 */
[----:B------:R-:W-:Y:S01]  /*03b0*/  IMAD.U32 R2, RZ, RZ, UR12 ;  /* 0x0000000cff027e24 */ /* 0x000fe2000f8e00ff */
[----:B------:R-:W-:-:S04]  /*03c0*/  ISETP.LT.U32.AND P0, PT, R7, UR21, PT ;  /* 0x0000001507007c0c */ /* 0x000fc8000bf01070 */
[----:B------:R-:W-:-:S13]  /*03d0*/  ISETP.GT.U32.AND.EX P0, PT, R2, R9, PT, P0 ;  /* 0x000000090200720c */ /* 0x000fda0003f04100 */
[----:B------:R-:W1:Y:S01]  /*03e0*/  @P0 LDC.64 R10, c[0x0][0x3a8] ;  /* 0x0000ea00ff0a0b82 */ /* 0x000e620000000a00 */
[C---:B------:R-:W-:Y:S02]  /*03f0*/  @P0 IADD3 R3, P1, PT, R7.reuse, UR6, RZ ;  /* 0x0000000607030c10 */ /* 0x040fe4000ff3e0ff */
[----:B0-----:R-:W-:Y:S02]  /*0400*/  @!P0 IADD3 R5, P2, PT, R7, UR4, RZ ;  /* 0x0000000407058c10 */ /* 0x001fe4000ff5e0ff */
[C---:B------:R-:W-:Y:S02]  /*0410*/  @P0 IADD3.X R8, PT, PT, R9.reuse, UR10, RZ, P1, !PT ;  /* 0x0000000a09080c10 */ /* 0x040fe40008ffe4ff */
[----:B------:R-:W-:Y:S01]  /*0420*/  @!P0 IADD3.X R6, PT, PT, R9, UR11, RZ, P2, !PT ;  /* 0x0000000b09068c10 */ /* 0x000fe200097fe4ff */
[----:B------:R-:W0:Y:S01]  /*0430*/  @!P0 LDC.64 R12, c[0x0][0x3b0] ;  /* 0x0000ec00ff0c8b82 */ /* 0x000e220000000a00 */
[----:B-1----:R-:W-:-:S04]  /*0440*/  @P0 LEA R2, P1, R3, R10, 0x1 ;  /* 0x0000000a03020211 */ /* 0x002fc800078208ff */
[----:B------:R-:W-:Y:S02]  /*0450*/  @P0 LEA.HI.X R3, R3, R11, R8, 0x1, P1 ;  /* 0x0000000b03030211 */ /* 0x000fe400008f0c08 */
[----:B0-----:R-:W-:-:S03]  /*0460*/  @!P0 LEA R4, P2, R5, R12, 0x1 ;  /* 0x0000000c05048211 */ /* 0x001fc600078408ff */
[----:B------:R1:W-:Y:S01]  /*0470*/  @P0 STG.E.U16 desc[UR22][R2.64], R15 ;  /* 0x0000000f02000986 */ /* 0x0003e2000c101516 */
[----:B------:R-:W-:-:S05]  /*0480*/  @!P0 LEA.HI.X R5, R5, R13, R6, 0x1, P2 ;  /* 0x0000000d05058211 */ /* 0x000fca00010f0c06 */
[----:B------:R1:W-:Y:S04]  /*0490*/  @!P0 STG.E.U16 desc[UR22][R4.64], R15 ;  /* 0x0000000f04008986 */ /* 0x0003e8000c101516 */
.L_x_6:
[----:B------:R-:W-:Y:S05]  /*04a0*/  BSYNC.RECONVERGENT B1 ;  /* 0x0000000000017941 */ /* 0x000fea0003800200 */
.L_x_5:
[----:B------:R-:W-:Y:S02]  /*04b0*/  VIADD R7, R0, UR20 ;  /* 0x0000001400077c36 */ /* 0x000fe40008000000 */
[----:B------:R-:W-:-:S03]  /*04c0*/  IMAD.U32 R0, RZ, RZ, UR14 ;  /* 0x0000000eff007e24 */ /* 0x000fc6000f8e00ff */
[----:B------:R-:W-:-:S04]  /*04d0*/  ISETP.LT.U32.AND P0, PT, R7, UR13, PT ;  /* 0x0000000d07007c0c */ /* 0x000fc8000bf01070 */
[----:B------:R-:W-:Y:S01]  /*04e0*/  ISETP.GT.U32.AND.EX P0, PT, R0, RZ, PT, P0 ;  /* 0x000000ff0000720c */ /* 0x000fe20003f04100 */
[----:B------:R-:W-:-:S12]  /*04f0*/  IMAD.MOV.U32 R0, RZ, RZ, R7 ;  /* 0x000000ffff007224 */ /* 0x000fd800078e0007 */
[----:B------:R-:W-:Y:S05]  /*0500*/  @P0 BRA `(.L_x_7) ;  /* 0xfffffffc00680947 */ /* 0x000fea000383ffff */
[----:B------:R-:W-:Y:S05]  /*0510*/  BSYNC.RECONVERGENT B0 ;  /* 0x0000000000007941 */ /* 0x000fea0003800200 */
.L_x_4:
[----:B------:R-:W-:Y:S05]  /*0520*/  EXIT ;  /* 0x000000000000794d */ /* 0x000fea0003800000 */
.L_x_8:
        /* <DEDUP_REMOVED lines=13> */
.L_x_25:


//--------------------- .text._Z18_Split3InnerKernelIiEvlllPKvPvS2_S2_l --------------------------
	.section	.text._Z18_Split3InnerKernelIiEvlllPKvPvS2_S2_l,"ax",@progbits
	.align	128
        .global         _Z18_Split3InnerKernelIiEvlllPKvPvS2_S2_l
        .type           _Z18_Split3InnerKernelIiEvlllPKvPvS2_S2_l,@function
        .size           _Z18_Split3InnerKernelIiEvlllPKvPvS2_S2_l,(.L_x_26 - _Z18_Split3InnerKernelIiEvlllPKvPvS2_S2_l)
        .other          _Z18_Split3InnerKernelIiEvlllPKvPvS2_S2_l,@"STO_CUDA_ENTRY STV_DEFAULT"
_Z18_Split3InnerKernelIiEvlllPKvPvS2_S2_l:
.text._Z18_Split3InnerKernelIiEvlllPKvPvS2_S2_l:
        /* <DEDUP_REMOVED lines=43> */
.L_x_12:
[----:B-1----:R-:W-:-:S04]  /*02b0*/  IADD3 R3, P0, PT, R7, UR24, RZ ;  /* 0x0000001807037c10 */ /* 0x002fc8000ff1e0ff */
[----:B0-----:R-:W-:Y:S02]  /*02c0*/  IADD3.X R4, PT, PT, R9, UR9, RZ, P0, !PT ;  /* 0x0000000909047c10 */ /* 0x001fe400087fe4ff */
[----:B0-----:R-:W-:-:S04]  /*02d0*/  LEA R2, P0, R3, UR28, 0x2 ;  /* 0x0000001c03027c11 */ /* 0x001fc8000f8010ff */
[----:B------:R-:W-:-:S05]  /*02e0*/  LEA.HI.X R3, R3, UR29, R4, 0x2, P0 ;  /* 0x0000001d03037c11 */ /* 0x000fca00080f1404 */
[----:B------:R-:W2:Y:S01]  /*02f0*/  LDG.E R15, desc[UR22][R2.64] ;  /* 0x00000016020f7981 */ /* 0x000ea2000c1e1900 */
        /* <DEDUP_REMOVED lines=9> */
[----:B--2---:R0:W-:Y:S01]  /*0390*/  @P0 STG.E desc[UR22][R4.64], R15 ;  /* 0x0000000f04000986 */ /* 0x0041e2000c101916 */
        /* <DEDUP_REMOVED lines=13> */
[----:B------:R1:W-:Y:S01]  /*0470*/  @P0 STG.E desc[UR22][R2.64], R15 ;  /* 0x0000000f02000986 */ /* 0x0003e2000c101916 */
[----:B------:R-:W-:-:S05]  /*0480*/  @!P0 LEA.HI.X R5, R5, R13, R6, 0x2, P2 ;  /* 0x0000000d05058211 */ /* 0x000fca00010f1406 */
[----:B------:R1:W-:Y:S04]  /*0490*/  @!P0 STG.E desc[UR22][R4.64], R15 ;  /* 0x0000000f04008986 */ /* 0x0003e8000c101916 */
.L_x_11:
[----:B------:R-:W-:Y:S05]  /*04a0*/  BSYNC.RECONVERGENT B1 ;  /* 0x0000000000017941 */ /* 0x000fea0003800200 */
.L_x_10:
[----:B------:R-:W-:Y:S02]  /*04b0*/  VIADD R7, R0, UR20 ;  /* 0x0000001400077c36 */ /* 0x000fe40008000000 */
[----:B------:R-:W-:-:S03]  /*04c0*/  IMAD.U32 R0, RZ, RZ, UR14 ;  /* 0x0000000eff007e24 */ /* 0x000fc6000f8e00ff */
[----:B------:R-:W-:-:S04]  /*04d0*/  ISETP.LT.U32.AND P0, PT, R7, UR13, PT ;  /* 0x0000000d07007c0c */ /* 0x000fc8000bf01070 */
[----:B------:R-:W-:Y:S01]  /*04e0*/  ISETP.GT.U32.AND.EX P0, PT, R0, RZ, PT, P0 ;  /* 0x000000ff0000720c */ /* 0x000fe20003f04100 */
[----:B------:R-:W-:-:S12]  /*04f0*/  IMAD.MOV.U32 R0, RZ, RZ, R7 ;  /* 0x000000ffff007224 */ /* 0x000fd800078e0007 */
[----:B------:R-:W-:Y:S05]  /*0500*/  @P0 BRA `(.L_x_12) ;  /* 0xfffffffc00680947 */ /* 0x000fea000383ffff */
[----:B------:R-:W-:Y:S05]  /*0510*/  BSYNC.RECONVERGENT B0 ;  /* 0x0000000000007941 */ /* 0x000fea0003800200 */
.L_x_9:
[----:B------:R-:W-:Y:S05]  /*0520*/  EXIT ;  /* 0x000000000000794d */ /* 0x000fea0003800000 */
.L_x_13:
        /* <DEDUP_REMOVED lines=13> */
.L_x_26:


//--------------------- .text._Z18_Split3InnerKernelIlEvlllPKvPvS2_S2_l --------------------------
	.section	.text._Z18_Split3InnerKernelIlEvlllPKvPvS2_S2_l,"ax",@progbits
	.align	128
        .global         _Z18_Split3InnerKernelIlEvlllPKvPvS2_S2_l
        .type           _Z18_Split3InnerKernelIlEvlllPKvPvS2_S2_l,@function
        .size           _Z18_Split3InnerKernelIlEvlllPKvPvS2_S2_l,(.L_x_27 - _Z18_Split3InnerKernelIlEvlllPKvPvS2_S2_l)
        .other          _Z18_Split3InnerKernelIlEvlllPKvPvS2_S2_l,@"STO_CUDA_ENTRY STV_DEFAULT"
_Z18_Split3InnerKernelIlEvlllPKvPvS2_S2_l:
.text._Z18_Split3InnerKernelIlEvlllPKvPvS2_S2_l:
        /* <DEDUP_REMOVED lines=43> */
.L_x_17:
[----:B------:R-:W-:-:S04]  /*02b0*/  IADD3 R3, P0, PT, R7, UR24, RZ ;  /* 0x0000001807037c10 */ /* 0x000fc8000ff1e0ff */
[----:B------:R-:W-:Y:S02]  /*02c0*/  IADD3.X R4, PT, PT, R0, UR9, RZ, P0, !PT ;  /* 0x0000000900047c10 */ /* 0x000fe400087fe4ff */
[----:B0-----:R-:W-:-:S04]  /*02d0*/  LEA R2, P0, R3, UR28, 0x3 ;  /* 0x0000001c03027c11 */ /* 0x001fc8000f8018ff */
[----:B------:R-:W-:-:S06]  /*02e0*/  LEA.HI.X R3, R3, UR29, R4, 0x3, P0 ;  /* 0x0000001d03037c11 */ /* 0x000fcc00080f1c04 */
[----:B------:R-:W2:Y:S01]  /*02f0*/  LDG.E.64 R2, desc[UR22][R2.64] ;  /* 0x0000001602027981 */ /* 0x000ea2000c1e1b00 */
        /* <DEDUP_REMOVED lines=9> */
[----:B--2---:R0:W-:Y:S01]  /*0390*/  @P0 STG.E.64 desc[UR22][R4.64], R2 ;  /* 0x0000000204000986 */ /* 0x0041e2000c101b16 */
[----:B------:R-:W-:Y:S05]  /*03a0*/  @P0 BRA `(.L_x_16) ;  /* 0x00000000003c0947 */ /* 0x000fea0003800000 */
[----:B0-----:R-:W-:Y:S01]  /*03b0*/  IMAD.U32 R5, RZ, RZ, UR12 ;  /* 0x0000000cff057e24 */ /* 0x001fe2000f8e00ff */
[----:B------:R-:W-:-:S04]  /*03c0*/  ISETP.LT.U32.AND P0, PT, R7, UR21, PT ;  /* 0x0000001507007c0c */ /* 0x000fc8000bf01070 */
[----:B------:R-:W-:-:S13]  /*03d0*/  ISETP.GT.U32.AND.EX P0, PT, R5, R0, PT, P0 ;  /* 0x000000000500720c */ /* 0x000fda0003f04100 */
[----:B------:R-:W0:Y:S01]  /*03e0*/  @P0 LDC.64 R14, c[0x0][0x3a8] ;  /* 0x0000ea00ff0e0b82 */ /* 0x000e220000000a00 */
[C---:B------:R-:W-:Y:S02]  /*03f0*/  @P0 IADD3 R5, P1, PT, R7.reuse, UR6, RZ ;  /* 0x0000000607050c10 */ /* 0x040fe4000ff3e0ff */
[----:B------:R-:W-:Y:S02]  /*0400*/  @!P0 IADD3 R7, P2, PT, R7, UR4, RZ ;  /* 0x0000000407078c10 */ /* 0x000fe4000ff5e0ff */
[C---:B------:R-:W-:Y:S02]  /*0410*/  @P0 IADD3.X R12, PT, PT, R0.reuse, UR10, RZ, P1, !PT ;  /* 0x0000000a000c0c10 */ /* 0x040fe40008ffe4ff */
[----:B------:R-:W-:Y:S01]  /*0420*/  @!P0 IADD3.X R10, PT, PT, R0, UR11, RZ, P2, !PT ;  /* 0x0000000b000a8c10 */ /* 0x000fe200097fe4ff */
[----:B------:R-:W1:Y:S01]  /*0430*/  @!P0 LDC.64 R16, c[0x0][0x3b0] ;  /* 0x0000ec00ff108b82 */ /* 0x000e620000000a00 */
[----:B0-----:R-:W-:-:S04]  /*0440*/  @P0 LEA R4, P1, R5, R14, 0x3 ;  /* 0x0000000e05040211 */ /* 0x001fc800078218ff */
[----:B------:R-:W-:Y:S02]  /*0450*/  @P0 LEA.HI.X R5, R5, R15, R12, 0x3, P1 ;  /* 0x0000000f05050211 */ /* 0x000fe400008f1c0c */
[----:B-1----:R-:W-:-:S03]  /*0460*/  @!P0 LEA R6, P2, R7, R16, 0x3 ;  /* 0x0000001007068211 */ /* 0x002fc600078418ff */
[----:B------:R1:W-:Y:S01]  /*0470*/  @P0 STG.E.64 desc[UR22][R4.64], R2 ;  /* 0x0000000204000986 */ /* 0x0003e2000c101b16 */
[----:B------:R-:W-:-:S05]  /*0480*/  @!P0 LEA.HI.X R7, R7, R17, R10, 0x3, P2 ;  /* 0x0000001107078211 */ /* 0x000fca00010f1c0a */
[----:B------:R1:W-:Y:S04]  /*0490*/  @!P0 STG.E.64 desc[UR22][R6.64], R2 ;  /* 0x0000000206008986 */ /* 0x0003e8000c101b16 */
.L_x_16:
[----:B------:R-:W-:Y:S05]  /*04a0*/  BSYNC.RECONVERGENT B1 ;  /* 0x0000000000017941 */ /* 0x000fea0003800200 */
.L_x_15:
[----:B-1----:R-:W-:Y:S02]  /*04b0*/  VIADD R7, R8, UR20 ;  /* 0x0000001408077c36 */ /* 0x002fe40008000000 */
[----:B0-----:R-:W-:Y:S02]  /*04c0*/  IMAD.U32 R2, RZ, RZ, UR14 ;  /* 0x0000000eff027e24 */ /* 0x001fe4000f8e00ff */
[----:B------:R-:W-:Y:S01]  /*04d0*/  IMAD.MOV.U32 R8, RZ, RZ, R7 ;  /* 0x000000ffff087224 */ /* 0x000fe200078e0007 */
[----:B------:R-:W-:-:S04]  /*04e0*/  ISETP.LT.U32.AND P0, PT, R7, UR13, PT ;  /* 0x0000000d07007c0c */ /* 0x000fc8000bf01070 */
[----:B------:R-:W-:-:S13]  /*04f0*/  ISETP.GT.U32.AND.EX P0, PT, R2, RZ, PT, P0 ;  /* 0x000000ff0200720c */ /* 0x000fda0003f04100 */
[----:B------:R-:W-:Y:S05]  /*0500*/  @P0 BRA `(.L_x_17) ;  /* 0xfffffffc00680947 */ /* 0x000fea000383ffff */
[----:B------:R-:W-:Y:S05]  /*0510*/  BSYNC.RECONVERGENT B0 ;  /* 0x0000000000007941 */ /* 0x000fea0003800200 */
.L_x_14:
[----:B------:R-:W-:Y:S05]  /*0520*/  EXIT ;  /* 0x000000000000794d */ /* 0x000fea0003800000 */
.L_x_18:
        /* <DEDUP_REMOVED lines=13> */
.L_x_27:


//--------------------- .text._Z18_Split3InnerKernelI4int4EvlllPKvPvS3_S3_l --------------------------
	.section	.text._Z18_Split3InnerKernelI4int4EvlllPKvPvS3_S3_l,"ax",@progbits
	.align	128
        .global         _Z18_Split3InnerKernelI4int4EvlllPKvPvS3_S3_l
        .type           _Z18_Split3InnerKernelI4int4EvlllPKvPvS3_S3_l,@function
        .size           _Z18_Split3InnerKernelI4int4EvlllPKvPvS3_S3_l,(.L_x_28 - _Z18_Split3InnerKernelI4int4EvlllPKvPvS3_S3_l)
        .other          _Z18_Split3InnerKernelI4int4EvlllPKvPvS3_S3_l,@"STO_CUDA_ENTRY STV_DEFAULT"
_Z18_Split3InnerKernelI4int4EvlllPKvPvS3_S3_l:
.text._Z18_Split3InnerKernelI4int4EvlllPKvPvS3_S3_l:
        /* <DEDUP_REMOVED lines=43> */
.L_x_22:
[----:B------:R-:W-:-:S04]  /*02b0*/  IADD3 R3, P0, PT, R11, UR24, RZ ;  /* 0x000000180b037c10 */ /* 0x000fc8000ff1e0ff */
[----:B0-----:R-:W-:Y:S02]  /*02c0*/  IADD3.X R6, PT, PT, R2, UR9, RZ, P0, !PT ;  /* 0x0000000902067c10 */ /* 0x001fe400087fe4ff */
[----:B0-----:R-:W-:-:S04]  /*02d0*/  LEA R4, P0, R3, UR28, 0x4 ;  /* 0x0000001c03047c11 */ /* 0x001fc8000f8020ff */
[----:B------:R-:W-:-:S06]  /*02e0*/  LEA.HI.X R5, R3, UR29, R6, 0x4, P0 ;  /* 0x0000001d03057c11 */ /* 0x000fcc00080f2406 */
[----:B------:R-:W2:Y:S01]  /*02f0*/  LDG.E.128 R4, desc[UR22][R4.64] ;  /* 0x0000001604047981 */ /* 0x000ea2000c1e1d00 */
        /* <DEDUP_REMOVED lines=9> */
[----:B--2---:R0:W-:Y:S01]  /*0390*/  @P0 STG.E.128 desc[UR22][R8.64], R4 ;  /* 0x0000000408000986 */ /* 0x0041e2000c101d16 */
[----:B------:R-:W-:Y:S05]  /*03a0*/  @P0 BRA `(.L_x_21) ;  /* 0x00000000003c0947 */ /* 0x000fea0003800000 */
[----:B------:R-:W-:Y:S01]  /*03b0*/  IMAD.U32 R3, RZ, RZ, UR12 ;  /* 0x0000000cff037e24 */ /* 0x000fe2000f8e00ff */
[----:B------:R-:W-:-:S04]  /*03c0*/  ISETP.LT.U32.AND P0, PT, R11, UR21, PT ;  /* 0x000000150b007c0c */ /* 0x000fc8000bf01070 */
[----:B------:R-:W-:-:S13]  /*03d0*/  ISETP.GT.U32.AND.EX P0, PT, R3, R2, PT, P0 ;  /* 0x000000020300720c */ /* 0x000fda0003f04100 */
[----:B------:R-:W1:Y:S01]  /*03e0*/  @P0 LDC.64 R16, c[0x0][0x3a8] ;  /* 0x0000ea00ff100b82 */ /* 0x000e620000000a00 */
[C---:B0-----:R-:W-:Y:S02]  /*03f0*/  @P0 IADD3 R9, P1, PT, R11.reuse, UR6, RZ ;  /* 0x000000060b090c10 */ /* 0x041fe4000ff3e0ff */
[----:B------:R-:W-:Y:S02]  /*0400*/  @!P0 IADD3 R3, P2, PT, R11, UR4, RZ ;  /* 0x000000040b038c10 */ /* 0x000fe4000ff5e0ff */
[C---:B------:R-:W-:Y:S02]  /*0410*/  @P0 IADD3.X R14, PT, PT, R2.reuse, UR10, RZ, P1, !PT ;  /* 0x0000000a020e0c10 */ /* 0x040fe40008ffe4ff */
[----:B------:R-:W-:Y:S01]  /*0420*/  @!P0 IADD3.X R12, PT, PT, R2, UR11, RZ, P2, !PT ;  /* 0x0000000b020c8c10 */ /* 0x000fe200097fe4ff */
[----:B------:R-:W0:Y:S01]  /*0430*/  @!P0 LDC.64 R18, c[0x0][0x3b0] ;  /* 0x0000ec00ff128b82 */ /* 0x000e220000000a00 */
[----:B-1----:R-:W-:-:S04]  /*0440*/  @P0 LEA R8, P1, R9, R16, 0x4 ;  /* 0x0000001009080211 */ /* 0x002fc800078220ff */
[----:B------:R-:W-:Y:S02]  /*0450*/  @P0 LEA.HI.X R9, R9, R17, R14, 0x4, P1 ;  /* 0x0000001109090211 */ /* 0x000fe400008f240e */
[----:B0-----:R-:W-:-:S03]  /*0460*/  @!P0 LEA R10, P2, R3, R18, 0x4 ;  /* 0x00000012030a8211 */ /* 0x001fc600078420ff */
[----:B------:R1:W-:Y:S01]  /*0470*/  @P0 STG.E.128 desc[UR22][R8.64], R4 ;  /* 0x0000000408000986 */ /* 0x0003e2000c101d16 */
[----:B------:R-:W-:-:S05]  /*0480*/  @!P0 LEA.HI.X R11, R3, R19, R12, 0x4, P2 ;  /* 0x00000013030b8211 */ /* 0x000fca00010f240c */
[----:B------:R1:W-:Y:S04]  /*0490*/  @!P0 STG.E.128 desc[UR22][R10.64], R4 ;  /* 0x000000040a008986 */ /* 0x0003e8000c101d16 */
.L_x_21:
[----:B------:R-:W-:Y:S05]  /*04a0*/  BSYNC.RECONVERGENT B1 ;  /* 0x0000000000017941 */ /* 0x000fea0003800200 */
.L_x_20:
[----:B-1----:R-:W-:Y:S02]  /*04b0*/  VIADD R11, R0, UR20 ;  /* 0x00000014000b7c36 */ /* 0x002fe40008000000 */
[----:B------:R-:W-:-:S03]  /*04c0*/  IMAD.U32 R0, RZ, RZ, UR14 ;  /* 0x0000000eff007e24 */ /* 0x000fc6000f8e00ff */
[----:B------:R-:W-:-:S04]  /*04d0*/  ISETP.LT.U32.AND P0, PT, R11, UR13, PT ;  /* 0x0000000d0b007c0c */ /* 0x000fc8000bf01070 */
[----:B------:R-:W-:Y:S01]  /*04e0*/  ISETP.GT.U32.AND.EX P0, PT, R0, RZ, PT, P0 ;  /* 0x000000ff0000720c */ /* 0x000fe20003f04100 */
[----:B------:R-:W-:-:S12]  /*04f0*/  IMAD.MOV.U32 R0, RZ, RZ, R11 ;  /* 0x000000ffff007224 */ /* 0x000fd800078e000b */
[----:B------:R-:W-:Y:S05]  /*0500*/  @P0 BRA `(.L_x_22) ;  /* 0xfffffffc00680947 */ /* 0x000fea000383ffff */
[----:B------:R-:W-:Y:S05]  /*0510*/  BSYNC.RECONVERGENT B0 ;  /* 0x0000000000007941 */ /* 0x000fea0003800200 */
.L_x_19:
[----:B------:R-:W-:Y:S05]  /*0520*/  EXIT ;  /* 0x000000000000794d */ /* 0x000fea0003800000 */
.L_x_23:
        /* <DEDUP_REMOVED lines=13> */
.L_x_28:


//--------------------- .nv.shared.reserved.0     --------------------------
	.section	.nv.shared.reserved.0,"aw",@nobits
	.weak		__nv_reservedSMEM_offset_0_alias
	.size		__nv_reservedSMEM_offset_0_alias, 0, 64
	.other		__nv_reservedSMEM_offset_0_alias,@"STO_CUDA_RESERVED_SHARED STV_DEFAULT"
__nv_reservedSMEM_offset_0_alias:
	.zero		0
	.zero		64


//--------------------- .nv.constant0._Z18_Split3InnerKernelIaEvlllPKvPvS2_S2_l --------------------------
	.section	.nv.constant0._Z18_Split3InnerKernelIaEvlllPKvPvS2_S2_l,"a",@progbits
	.sectionflags	@""
	.align	4
.nv.constant0._Z18_Split3InnerKernelIaEvlllPKvPvS2_S2_l:
	.zero		960


//--------------------- .nv.constant0._Z18_Split3InnerKernelIsEvlllPKvPvS2_S2_l --------------------------
	.section	.nv.constant0._Z18_Split3InnerKernelIsEvlllPKvPvS2_S2_l,"a",@progbits
	.sectionflags	@""
	.align	4
.nv.constant0._Z18_Split3InnerKernelIsEvlllPKvPvS2_S2_l:
	.zero		960


//--------------------- .nv.constant0._Z18_Split3InnerKernelIiEvlllPKvPvS2_S2_l --------------------------
	.section	.nv.constant0._Z18_Split3InnerKernelIiEvlllPKvPvS2_S2_l,"a",@progbits
	.sectionflags	@""
	.align	4
.nv.constant0._Z18_Split3InnerKernelIiEvlllPKvPvS2_S2_l:
	.zero		960


//--------------------- .nv.constant0._Z18_Split3InnerKernelIlEvlllPKvPvS2_S2_l --------------------------
	.section	.nv.constant0._Z18_Split3InnerKernelIlEvlllPKvPvS2_S2_l,"a",@progbits
	.sectionflags	@""
	.align	4
.nv.constant0._Z18_Split3InnerKernelIlEvlllPKvPvS2_S2_l:
	.zero		960


//--------------------- .nv.constant0._Z18_Split3InnerKernelI4int4EvlllPKvPvS3_S3_l --------------------------
	.section	.nv.constant0._Z18_Split3InnerKernelI4int4EvlllPKvPvS3_S3_l,"a",@progbits
	.sectionflags	@""
	.align	4
.nv.constant0._Z18_Split3InnerKernelI4int4EvlllPKvPvS3_S3_l:
	.zero		960


//--------------------- SYMBOLS --------------------------

	.type		.nv.reservedSmem.offset0,@object
	.size		.nv.reservedSmem.offset0,0x4
